	.target	sm_90a

	.elftype	@"ET_EXEC"


//--------------------- .note.nv.tkinfo           --------------------------
	.section	.note.nv.tkinfo,"",@"SHT_NOTE"
	.sectionflags	@"SHF_NOTE_NV_TKINFO"
	.tkinfo
        /*0018*/ 	.word	0x00000002
        /*0030*/ 	.string	""
        /*0030*/ 	.string	"ptxas"
        /*0030*/ 	.string	"Cuda compilation tools, release 13.0, V13.0.88"
        /*0030*/ 	.string	"Build cuda_13.0.r13.0/compiler.36424714_0"
        /*0030*/ 	.string	"-arch sm_90a -m 64 "



//--------------------- .note.nv.cuinfo           --------------------------
	.section	.note.nv.cuinfo,"",@"SHT_NOTE"
	.sectionflags	@"SHF_NOTE_NV_CUINFO"
        /*0018*/ 	.short	0x0002
        /*001a*/ 	.short	0x005a
        /*001c*/ 	.short	0x0082
	.zero		2


//--------------------- .nv.info                  --------------------------
	.section	.nv.info,"",@"SHT_CUDA_INFO"
	.align	4


	//----- nvinfo : EIATTR_REGCOUNT
	.align		4
        /*0000*/ 	.byte	0x04, 0x2f
        /*0002*/ 	.short	(.L_16 - .L_15)
	.align		4
.L_15:
        /*0004*/ 	.word	index@(_ZN7cutlass13device_kernelINS_4gemm6kernel13GemmUniversalIN4cute5tupleIJiiiiEEENS1_10collective13CollectiveMmaINS1_37MainloopSm90TmaGmmaWarpSpecializedFP8ILi10ENS5_IJNS4_1CILi2EEENSA_ILi1EEESC_EEENS1_35KernelTmaWarpSpecializedCooperativeEEENS5_IJNSA_ILi256EEENSA_ILi64EEESH_EEENS_12float_e4m3_tENS5_IJlSC_lEEESJ_SK_NS4_8TiledMMAINS4_8MMA_AtomIJNS4_4SM904GMMA30MMA_64x64x32_F32E4M3E4M3_SS_TNILNSO_7ScaleInE1ELSQ_1EEEEEENS4_6LayoutISD_NS5_IJSC_NSA_ILi0EEESU_EEEEENS5_IJNS4_10UnderscoreESX_SX_EEEEENS4_13SM90_TMA_LOADENS4_14ComposedLayoutINS4_7SwizzleILi2ELi4ELi3EEENS4_18smem_ptr_flag_bitsILi8EEENST_INS5_IJNSA_ILi8EEESH_EEENS5_IJSH_SC_EEEEEEEvNS4_8identityENS4_23SM90_TMA_LOAD_MULTICASTES1A_vS1B_EENS_8epilogue10collective18CollectiveEpilogueINS1E_22Sm90TmaWarpSpecializedILi4ELi2ELi16ELb0ELb0EEEJSI_NS5_IJNSA_ILi128EEENSA_ILi32EEEEEESJ_SK_SJ_SK_NS1E_6fusion15FusionCallbacksIS1I_NS1M_17LinCombPerRowBiasISJ_fSJ_SJ_fLi16ELNS_15FloatRoundStyleE2EEESI_S1L_JEEES10_NS11_INS12_ILi1ELi4ELi3EEES15_NST_INS5_IJS16_S1K_EEENS5_IJS1K_SC_EEEEEEENS4_39AutoVectorizingCopyWithAssumedAlignmentILi128EEENS4_14SM90_TMA_STOREES1W_S1Y_NS4_9Copy_AtomIJNS4_17SM90_U32x4_STSM_NENS_6half_tEEEEvEEEvvEEEEvNT_6ParamsE)
        /*0008*/ 	.word	0x000000a8


	//----- nvinfo : EIATTR_FRAME_SIZE
	.align		4
.L_16:
        /*000c*/ 	.byte	0x04, 0x11
        /*000e*/ 	.short	(.L_18 - .L_17)
	.align		4
.L_17:
        /*0010*/ 	.word	index@(_ZN7cutlass13device_kernelINS_4gemm6kernel13GemmUniversalIN4cute5tupleIJiiiiEEENS1_10collective13CollectiveMmaINS1_37MainloopSm90TmaGmmaWarpSpecializedFP8ILi10ENS5_IJNS4_1CILi2EEENSA_ILi1EEESC_EEENS1_35KernelTmaWarpSpecializedCooperativeEEENS5_IJNSA_ILi256EEENSA_ILi64EEESH_EEENS_12float_e4m3_tENS5_IJlSC_lEEESJ_SK_NS4_8TiledMMAINS4_8MMA_AtomIJNS4_4SM904GMMA30MMA_64x64x32_F32E4M3E4M3_SS_TNILNSO_7ScaleInE1ELSQ_1EEEEEENS4_6LayoutISD_NS5_IJSC_NSA_ILi0EEESU_EEEEENS5_IJNS4_10UnderscoreESX_SX_EEEEENS4_13SM90_TMA_LOADENS4_14ComposedLayoutINS4_7SwizzleILi2ELi4ELi3EEENS4_18smem_ptr_flag_bitsILi8EEENST_INS5_IJNSA_ILi8EEESH_EEENS5_IJSH_SC_EEEEEEEvNS4_8identityENS4_23SM90_TMA_LOAD_MULTICASTES1A_vS1B_EENS_8epilogue10collective18CollectiveEpilogueINS1E_22Sm90TmaWarpSpecializedILi4ELi2ELi16ELb0ELb0EEEJSI_NS5_IJNSA_ILi128EEENSA_ILi32EEEEEESJ_SK_SJ_SK_NS1E_6fusion15FusionCallbacksIS1I_NS1M_17LinCombPerRowBiasISJ_fSJ_SJ_fLi16ELNS_15FloatRoundStyleE2EEESI_S1L_JEEES10_NS11_INS12_ILi1ELi4ELi3EEES15_NST_INS5_IJS16_S1K_EEENS5_IJS1K_SC_EEEEEEENS4_39AutoVectorizingCopyWithAssumedAlignmentILi128EEENS4_14SM90_TMA_STOREES1W_S1Y_NS4_9Copy_AtomIJNS4_17SM90_U32x4_STSM_NENS_6half_tEEEEvEEEvvEEEEvNT_6ParamsE)
        /*0014*/ 	.word	0x00000000


	//----- nvinfo : EIATTR_MIN_STACK_SIZE
	.align		4
.L_18:
        /*0018*/ 	.byte	0x04, 0x12
        /*001a*/ 	.short	(.L_20 - .L_19)
	.align		4
.L_19:
        /*001c*/ 	.word	index@(_ZN7cutlass13device_kernelINS_4gemm6kernel13GemmUniversalIN4cute5tupleIJiiiiEEENS1_10collective13CollectiveMmaINS1_37MainloopSm90TmaGmmaWarpSpecializedFP8ILi10ENS5_IJNS4_1CILi2EEENSA_ILi1EEESC_EEENS1_35KernelTmaWarpSpecializedCooperativeEEENS5_IJNSA_ILi256EEENSA_ILi64EEESH_EEENS_12float_e4m3_tENS5_IJlSC_lEEESJ_SK_NS4_8TiledMMAINS4_8MMA_AtomIJNS4_4SM904GMMA30MMA_64x64x32_F32E4M3E4M3_SS_TNILNSO_7ScaleInE1ELSQ_1EEEEEENS4_6LayoutISD_NS5_IJSC_NSA_ILi0EEESU_EEEEENS5_IJNS4_10UnderscoreESX_SX_EEEEENS4_13SM90_TMA_LOADENS4_14ComposedLayoutINS4_7SwizzleILi2ELi4ELi3EEENS4_18smem_ptr_flag_bitsILi8EEENST_INS5_IJNSA_ILi8EEESH_EEENS5_IJSH_SC_EEEEEEEvNS4_8identityENS4_23SM90_TMA_LOAD_MULTICASTES1A_vS1B_EENS_8epilogue10collective18CollectiveEpilogueINS1E_22Sm90TmaWarpSpecializedILi4ELi2ELi16ELb0ELb0EEEJSI_NS5_IJNSA_ILi128EEENSA_ILi32EEEEEESJ_SK_SJ_SK_NS1E_6fusion15FusionCallbacksIS1I_NS1M_17LinCombPerRowBiasISJ_fSJ_SJ_fLi16ELNS_15FloatRoundStyleE2EEESI_S1L_JEEES10_NS11_INS12_ILi1ELi4ELi3EEES15_NST_INS5_IJS16_S1K_EEENS5_IJS1K_SC_EEEEEEENS4_39AutoVectorizingCopyWithAssumedAlignmentILi128EEENS4_14SM90_TMA_STOREES1W_S1Y_NS4_9Copy_AtomIJNS4_17SM90_U32x4_STSM_NENS_6half_tEEEEvEEEvvEEEEvNT_6ParamsE)
        /*0020*/ 	.word	0x00000000
.L_20:


//--------------------- .nv.compat                --------------------------
	.section	.nv.compat,"",@"SHT_CUDA_COMPAT_INFO"
	.align	4
        /*0000*/ 	.byte	0x02, 0x09, 0x01, 0x00, 0x02, 0x02, 0x04, 0x00, 0x02, 0x05, 0x05, 0x00, 0x03, 0x07, 0x01, 0x01
        /*0010*/ 	.byte	0x02, 0x03, 0x01, 0x00, 0x02, 0x06, 0x01, 0x00, 0x04, 0x0b, 0x08, 0x00, 0x00, 0x00, 0x00, 0x00
        /*0020*/ 	.byte	0x00, 0x00, 0x00, 0x00


//--------------------- .nv.info._ZN7cutlass13device_kernelINS_4gemm6kernel13GemmUniversalIN4cute5tupleIJiiiiEEENS1_10collective13CollectiveMmaINS1_37MainloopSm90TmaGmmaWarpSpecializedFP8ILi10ENS5_IJNS4_1CILi2EEENSA_ILi1EEESC_EEENS1_35KernelTmaWarpSpecializedCooperativeEEENS5_IJNSA_ILi256EEENSA_ILi64EEESH_EEENS_12float_e4m3_tENS5_IJlSC_lEEESJ_SK_NS4_8TiledMMAINS4_8MMA_AtomIJNS4_4SM904GMMA30MMA_64x64x32_F32E4M3E4M3_SS_TNILNSO_7ScaleInE1ELSQ_1EEEEEENS4_6LayoutISD_NS5_IJSC_NSA_ILi0EEESU_EEEEENS5_IJNS4_10UnderscoreESX_SX_EEEEENS4_13SM90_TMA_LOADENS4_14ComposedLayoutINS4_7SwizzleILi2ELi4ELi3EEENS4_18smem_ptr_flag_bitsILi8EEENST_INS5_IJNSA_ILi8EEESH_EEENS5_IJSH_SC_EEEEEEEvNS4_8identityENS4_23SM90_TMA_LOAD_MULTICASTES1A_vS1B_EENS_8epilogue10collective18CollectiveEpilogueINS1E_22Sm90TmaWarpSpecializedILi4ELi2ELi16ELb0ELb0EEEJSI_NS5_IJNSA_ILi128EEENSA_ILi32EEEEEESJ_SK_SJ_SK_NS1E_6fusion15FusionCallbacksIS1I_NS1M_17LinCombPerRowBiasISJ_fSJ_SJ_fLi16ELNS_15FloatRoundStyleE2EEESI_S1L_JEEES10_NS11_INS12_ILi1ELi4ELi3EEES15_NST_INS5_IJS16_S1K_EEENS5_IJS1K_SC_EEEEEEENS4_39AutoVectorizingCopyWithAssumedAlignmentILi128EEENS4_14SM90_TMA_STOREES1W_S1Y_NS4_9Copy_AtomIJNS4_17SM90_U32x4_STSM_NENS_6half_tEEEEvEEEvvEEEEvNT_6ParamsE --------------------------
	.section	.nv.info._ZN7cutlass13device_kernelINS_4gemm6kernel13GemmUniversalIN4cute5tupleIJiiiiEEENS1_10collective13CollectiveMmaINS1_37MainloopSm90TmaGmmaWarpSpecializedFP8ILi10ENS5_IJNS4_1CILi2EEENSA_ILi1EEESC_EEENS1_35KernelTmaWarpSpecializedCooperativeEEENS5_IJNSA_ILi256EEENSA_ILi64EEESH_EEENS_12float_e4m3_tENS5_IJlSC_lEEESJ_SK_NS4_8TiledMMAINS4_8MMA_AtomIJNS4_4SM904GMMA30MMA_64x64x32_F32E4M3E4M3_SS_TNILNSO_7ScaleInE1ELSQ_1EEEEEENS4_6LayoutISD_NS5_IJSC_NSA_ILi0EEESU_EEEEENS5_IJNS4_10UnderscoreESX_SX_EEEEENS4_13SM90_TMA_LOADENS4_14ComposedLayoutINS4_7SwizzleILi2ELi4ELi3EEENS4_18smem_ptr_flag_bitsILi8EEENST_INS5_IJNSA_ILi8EEESH_EEENS5_IJSH_SC_EEEEEEEvNS4_8identityENS4_23SM90_TMA_LOAD_MULTICASTES1A_vS1B_EENS_8epilogue10collective18CollectiveEpilogueINS1E_22Sm90TmaWarpSpecializedILi4ELi2ELi16ELb0ELb0EEEJSI_NS5_IJNSA_ILi128EEENSA_ILi32EEEEEESJ_SK_SJ_SK_NS1E_6fusion15FusionCallbacksIS1I_NS1M_17LinCombPerRowBiasISJ_fSJ_SJ_fLi16ELNS_15FloatRoundStyleE2EEESI_S1L_JEEES10_NS11_INS12_ILi1ELi4ELi3EEES15_NST_INS5_IJS16_S1K_EEENS5_IJS1K_SC_EEEEEEENS4_39AutoVectorizingCopyWithAssumedAlignmentILi128EEENS4_14SM90_TMA_STOREES1W_S1Y_NS4_9Copy_AtomIJNS4_17SM90_U32x4_STSM_NENS_6half_tEEEEvEEEvvEEEEvNT_6ParamsE,"",@"SHT_CUDA_INFO"
	.sectionflags	@""
	.align	4


	//----- nvinfo : EIATTR_CUDA_API_VERSION
	.align		4
        /*0000*/ 	.byte	0x04, 0x37
        /*0002*/ 	.short	(.L_22 - .L_21)
.L_21:
        /*0004*/ 	.word	0x00000082


	//----- nvinfo : EIATTR_KPARAM_INFO
	.align		4
.L_22:
        /*0008*/ 	.byte	0x04, 0x17
        /*000a*/ 	.short	(.L_24 - .L_23)
.L_23:
        /*000c*/ 	.word	0x00000000
        /*0010*/ 	.short	0x0000
        /*0012*/ 	.short	0x0070
        /*0014*/ 	.byte	0x00, 0xf0, 0x01, 0x1c


	//----- nvinfo : EIATTR_SPARSE_MMA_MASK
	.align		4
.L_24:
        /*0018*/ 	.byte	0x03, 0x50
        /*001a*/ 	.short	0x0000


	//----- nvinfo : EIATTR_MAXREG_COUNT
	.align		4
        /*001c*/ 	.byte	0x03, 0x1b
        /*001e*/ 	.short	0x00a8


	//----- nvinfo : EIATTR_NUM_BARRIERS
	.align		4
        /*0020*/ 	.byte	0x02, 0x4c
        /*0022*/ 	.byte	0x02
	.zero		1


	//----- nvinfo : EIATTR_EXTERNS
	.align		4
        /*0024*/ 	.byte	0x04, 0x0f
        /*0026*/ 	.short	(.L_26 - .L_25)


	//   ....[0]....
	.align		4
.L_25:
        /*0028*/ 	.word	index@(__assertfail)


	//----- nvinfo : EIATTR_MERCURY_ISA_VERSION
	.align		4
.L_26:
        /*002c*/ 	.byte	0x03, 0x5f
        /*002e*/ 	.short	0x0101


	//----- nvinfo : EIATTR_INT_WARP_WIDE_INSTR_OFFSETS
	.align		4
        /*0030*/ 	.byte	0x04, 0x31
        /*0032*/ 	.short	(.L_28 - .L_27)


	//   ....[0]....
.L_27:
        /*0034*/ 	.word	0x00000ae0


	//   ....[1]....
        /*0038*/ 	.word	0x00000af0


	//   ....[2]....
        /*003c*/ 	.word	0x00000c00


	//----- nvinfo : EIATTR_COOP_GROUP_MASK_REGIDS
	.align		4
.L_28:
        /*0040*/ 	.byte	0x04, 0x29
        /*0042*/ 	.short	(.L_30 - .L_29)


	//   ....[0]....
.L_29:
        /*0044*/ 	.word	0xffffffff


	//   ....[1]....
        /*0048*/ 	.word	0xffffffff


	//   ....[2]....
        /*004c*/ 	.word	0xffffffff


	//   ....[3]....
        /*0050*/ 	.word	0xffffffff


	//   ....[4]....
        /*0054*/ 	.word	0xffffffff


	//   ....[5]....
        /*0058*/ 	.word	0xffffffff


	//   ....[6]....
        /*005c*/ 	.word	0xffffffff


	//----- nvinfo : EIATTR_COOP_GROUP_INSTR_OFFSETS
	.align		4
.L_30:
        /*0060*/ 	.byte	0x04, 0x28
        /*0062*/ 	.short	(.L_32 - .L_31)


	//   ....[0]....
.L_31:
        /*0064*/ 	.word	0x00000070


	//   ....[1]....
        /*0068*/ 	.word	0x00000080


	//   ....[2]....
        /*006c*/ 	.word	0x00000430


	//   ....[3]....
        /*0070*/ 	.word	0x000006f0


	//   ....[4]....
        /*0074*/ 	.word	0x00000940


	//   ....[5]....
        /*0078*/ 	.word	0x00000d70


	//   ....[6]....
        /*007c*/ 	.word	0x00001850


	//----- nvinfo : EIATTR_REG_RECONFIG
	.align		4
.L_32:
        /*0080*/ 	.byte	0x01, 0x54
	.zero		2


	//----- nvinfo : EIATTR_SYSCALL_OFFSETS
	.align		4
        /*0084*/ 	.byte	0x04, 0x46
        /*0086*/ 	.short	(.L_34 - .L_33)


	//   ....[0]....
.L_33:
        /*0088*/ 	.word	0x000037e0


	//   ....[1]....
        /*008c*/ 	.word	0x00003920


	//----- nvinfo : EIATTR_MBARRIER_INSTR_OFFSETS
	.align		4
.L_34:
        /*0090*/ 	.byte	0x04, 0x39
        /*0092*/ 	.short	(.L_36 - .L_35)


	//   ....[0]....
.L_35:
        /*0094*/ 	.word	0x00000550
        /*0098*/ 	.word	0x000000ff
        /*009c*/ 	.word	0x00000000
        /*00a0*/ 	.short	0x0100
        /*00a2*/ 	.byte	0x08
	.zero		1


	//   ....[1]....
        /*00a4*/ 	.word	0x00000560
        /*00a8*/ 	.word	0x000000ff
        /*00ac*/ 	.word	0x00000050
        /*00b0*/ 	.short	0x0100
        /*00b2*/ 	.byte	0x08
	.zero		1


	//   ....[2]....
        /*00b4*/ 	.word	0x00000570
        /*00b8*/ 	.word	0x000000ff
        /*00bc*/ 	.word	0x00000008
        /*00c0*/ 	.short	0x0100
        /*00c2*/ 	.byte	0x08
	.zero		1


	//   ....[3]....
        /*00c4*/ 	.word	0x00000580
        /*00c8*/ 	.word	0x000000ff
        /*00cc*/ 	.word	0x00000058
        /*00d0*/ 	.short	0x0100
        /*00d2*/ 	.byte	0x08
	.zero		1


	//   ....[4]....
        /*00d4*/ 	.word	0x00000590
        /*00d8*/ 	.word	0x000000ff
        /*00dc*/ 	.word	0x00000010
        /*00e0*/ 	.short	0x0100
        /*00e2*/ 	.byte	0x08
	.zero		1


	//   ....[5]....
        /*00e4*/ 	.word	0x000005a0
        /*00e8*/ 	.word	0x000000ff
        /*00ec*/ 	.word	0x00000060
        /*00f0*/ 	.short	0x0100
        /*00f2*/ 	.byte	0x08
	.zero		1


	//   ....[6]....
        /*00f4*/ 	.word	0x000005b0
        /*00f8*/ 	.word	0x000000ff
        /*00fc*/ 	.word	0x00000018
        /*0100*/ 	.short	0x0100
        /*0102*/ 	.byte	0x08
	.zero		1


	//   ....[7]....
        /*0104*/ 	.word	0x000005c0
        /*0108*/ 	.word	0x000000ff
        /*010c*/ 	.word	0x00000068
        /*0110*/ 	.short	0x0100
        /*0112*/ 	.byte	0x08
	.zero		1


	//   ....[8]....
        /*0114*/ 	.word	0x000005d0
        /*0118*/ 	.word	0x000000ff
        /*011c*/ 	.word	0x00000020
        /*0120*/ 	.short	0x0100
        /*0122*/ 	.byte	0x08
	.zero		1


	//   ....[9]....
        /*0124*/ 	.word	0x000005e0
        /*0128*/ 	.word	0x000000ff
        /*012c*/ 	.word	0x00000070
        /*0130*/ 	.short	0x0100
        /*0132*/ 	.byte	0x08
	.zero		1


	//   ....[10]....
        /*0134*/ 	.word	0x000005f0
        /*0138*/ 	.word	0x000000ff
        /*013c*/ 	.word	0x00000028
        /*0140*/ 	.short	0x0100
        /*0142*/ 	.byte	0x08
	.zero		1


	//   ....[11]....
        /*0144*/ 	.word	0x00000600
        /*0148*/ 	.word	0x000000ff
        /*014c*/ 	.word	0x00000078
        /*0150*/ 	.short	0x0100
        /*0152*/ 	.byte	0x08
	.zero		1


	//   ....[12]....
        /*0154*/ 	.word	0x00000610
        /*0158*/ 	.word	0x000000ff
        /*015c*/ 	.word	0x00000030
        /*0160*/ 	.short	0x0100
        /*0162*/ 	.byte	0x08
	.zero		1


	//   ....[13]....
        /*0164*/ 	.word	0x00000620
        /*0168*/ 	.word	0x000000ff
        /*016c*/ 	.word	0x00000080
        /*0170*/ 	.short	0x0100
        /*0172*/ 	.byte	0x08
	.zero		1


	//   ....[14]....
        /*0174*/ 	.word	0x00000630
        /*0178*/ 	.word	0x000000ff
        /*017c*/ 	.word	0x00000038
        /*0180*/ 	.short	0x0100
        /*0182*/ 	.byte	0x08
	.zero		1


	//   ....[15]....
        /*0184*/ 	.word	0x00000640
        /*0188*/ 	.word	0x000000ff
        /*018c*/ 	.word	0x00000088
        /*0190*/ 	.short	0x0100
        /*0192*/ 	.byte	0x08
	.zero		1


	//   ....[16]....
        /*0194*/ 	.word	0x00000650
        /*0198*/ 	.word	0x000000ff
        /*019c*/ 	.word	0x00000040
        /*01a0*/ 	.short	0x0100
        /*01a2*/ 	.byte	0x08
	.zero		1


	//   ....[17]....
        /*01a4*/ 	.word	0x00000660
        /*01a8*/ 	.word	0x000000ff
        /*01ac*/ 	.word	0x00000090
        /*01b0*/ 	.short	0x0100
        /*01b2*/ 	.byte	0x08
	.zero		1


	//   ....[18]....
        /*01b4*/ 	.word	0x00000670
        /*01b8*/ 	.word	0x000000ff
        /*01bc*/ 	.word	0x00000048
        /*01c0*/ 	.short	0x0100
        /*01c2*/ 	.byte	0x08
	.zero		1


	//   ....[19]....
        /*01c4*/ 	.word	0x00000680
        /*01c8*/ 	.word	0x000000ff
        /*01cc*/ 	.word	0x00000098
        /*01d0*/ 	.short	0x0100
        /*01d2*/ 	.byte	0x08
	.zero		1


	//   ....[20]....
        /*01d4*/ 	.word	0x000008a0
        /*01d8*/ 	.word	0x000000ff
        /*01dc*/ 	.word	0x000000a0
        /*01e0*/ 	.short	0x0100
        /*01e2*/ 	.byte	0x08
	.zero		1


	//   ....[21]....
        /*01e4*/ 	.word	0x000008b0
        /*01e8*/ 	.word	0x000000ff
        /*01ec*/ 	.word	0x000000c0
        /*01f0*/ 	.short	0x0100
        /*01f2*/ 	.byte	0x08
	.zero		1


	//   ....[22]....
        /*01f4*/ 	.word	0x000008c0
        /*01f8*/ 	.word	0x000000ff
        /*01fc*/ 	.word	0x000000a8
        /*0200*/ 	.short	0x0100
        /*0202*/ 	.byte	0x08
	.zero		1


	//   ....[23]....
        /*0204*/ 	.word	0x000008d0
        /*0208*/ 	.word	0x000000ff
        /*020c*/ 	.word	0x000000c8
        /*0210*/ 	.short	0x0100
        /*0212*/ 	.byte	0x08
	.zero		1


	//   ....[24]....
        /*0214*/ 	.word	0x000008e0
        /*0218*/ 	.word	0x000000ff
        /*021c*/ 	.word	0x000000b0
        /*0220*/ 	.short	0x0100
        /*0222*/ 	.byte	0x08
	.zero		1


	//   ....[25]....
        /*0224*/ 	.word	0x000008f0
        /*0228*/ 	.word	0x000000ff
        /*022c*/ 	.word	0x000000d0
        /*0230*/ 	.short	0x0100
        /*0232*/ 	.byte	0x08
	.zero		1


	//   ....[26]....
        /*0234*/ 	.word	0x00000900
        /*0238*/ 	.word	0x000000ff
        /*023c*/ 	.word	0x000000b8
        /*0240*/ 	.short	0x0100
        /*0242*/ 	.byte	0x08
	.zero		1


	//   ....[27]....
        /*0244*/ 	.word	0x00000910
        /*0248*/ 	.word	0x000000ff
        /*024c*/ 	.word	0x000000d8
        /*0250*/ 	.short	0x0100
        /*0252*/ 	.byte	0x08
	.zero		1


	//   ....[28]....
        /*0254*/ 	.word	0x00000c60
        /*0258*/ 	.word	0x000000ff
        /*025c*/ 	.word	0x000000e0
        /*0260*/ 	.short	0x0100
        /*0262*/ 	.byte	0x06
	.zero		1


	//   ....[29]....
        /*0264*/ 	.word	0x00000cf0
        /*0268*/ 	.word	0x000000ff
        /*026c*/ 	.word	0x000000e8
        /*0270*/ 	.short	0x0100
        /*0272*/ 	.byte	0x06
	.zero		1


	//   ....[30]....
        /*0274*/ 	.word	0x00001d80
        /*0278*/ 	.word	0x000000ff
        /*027c*/ 	.word	0x00000000
        /*0280*/ 	.short	0x010a
        /*0282*/ 	.byte	0x05
	.zero		1


	//   ....[31]....
        /*0284*/ 	.word	0x00001dc0
        /*0288*/ 	.word	0x000000ff
        /*028c*/ 	.word	0x00000000
        /*0290*/ 	.short	0x010a
        /*0292*/ 	.byte	0x05
	.zero		1


	//   ....[32]....
        /*0294*/ 	.word	0x000027c0
        /*0298*/ 	.word	0x000000ff
        /*029c*/ 	.word	0x00000000
        /*02a0*/ 	.short	0x010a
        /*02a2*/ 	.byte	0x08
	.zero		1


	//   ....[33]....
        /*02a4*/ 	.word	0x00002800
        /*02a8*/ 	.word	0x000000ff
        /*02ac*/ 	.word	0x00000000
        /*02b0*/ 	.short	0x010a
        /*02b2*/ 	.byte	0x08
	.zero		1


	//   ....[34]....
        /*02b4*/ 	.word	0x00002f20
        /*02b8*/ 	.word	0x00000004
        /*02bc*/ 	.word	0x00000000
        /*02c0*/ 	.short	0x0101
        /*02c2*/ 	.byte	0x3f
	.zero		1


	//   ....[35]....
        /*02c4*/ 	.word	0x000035a0
        /*02c8*/ 	.word	0x00000000
        /*02cc*/ 	.word	0x00000000
        /*02d0*/ 	.short	0x0101
        /*02d2*/ 	.byte	0x3f
	.zero		1


	//   ....[36]....
        /*02d4*/ 	.word	0x000042e0
        /*02d8*/ 	.word	0x0000001a
        /*02dc*/ 	.word	0x000000a0
        /*02e0*/ 	.short	0x010a
        /*02e2*/ 	.byte	0x3f
	.zero		1


	//   ....[37]....
        /*02e4*/ 	.word	0x00004600
        /*02e8*/ 	.word	0x0000000c
        /*02ec*/ 	.word	0x00000000
        /*02f0*/ 	.short	0x0101
        /*02f2*/ 	.byte	0x3f
	.zero		1


	//   ....[38]....
        /*02f4*/ 	.word	0x00004d90
        /*02f8*/ 	.word	0x00000015
        /*02fc*/ 	.word	0x000000a0
        /*0300*/ 	.short	0x010a
        /*0302*/ 	.byte	0x3f
	.zero		1


	//   ....[39]....
        /*0304*/ 	.word	0x00004fd0
        /*0308*/ 	.word	0x0000000f
        /*030c*/ 	.word	0x00000000
        /*0310*/ 	.short	0x0101
        /*0312*/ 	.byte	0x3f
	.zero		1


	//   ....[40]....
        /*0314*/ 	.word	0x00005660
        /*0318*/ 	.word	0x0000000f
        /*031c*/ 	.word	0x000000a0
        /*0320*/ 	.short	0x010a
        /*0322*/ 	.byte	0x3f
	.zero		1


	//   ....[41]....
        /*0324*/ 	.word	0x000058a0
        /*0328*/ 	.word	0x0000000f
        /*032c*/ 	.word	0x00000000
        /*0330*/ 	.short	0x0101
        /*0332*/ 	.byte	0x3f
	.zero		1


	//   ....[42]....
        /*0334*/ 	.word	0x00005f30
        /*0338*/ 	.word	0x0000000f
        /*033c*/ 	.word	0x000000a0
        /*0340*/ 	.short	0x010a
        /*0342*/ 	.byte	0x3f
	.zero		1


	//   ....[43]....
        /*0344*/ 	.word	0x00006170
        /*0348*/ 	.word	0x00000006
        /*034c*/ 	.word	0x00000000
        /*0350*/ 	.short	0x0101
        /*0352*/ 	.byte	0x3f
	.zero		1


	//   ....[44]....
        /*0354*/ 	.word	0x00007440
        /*0358*/ 	.word	0x000000ff
        /*035c*/ 	.word	0x000000e8
        /*0360*/ 	.short	0x010a
        /*0362*/ 	.byte	0x04
	.zero		1


	//   ....[45]....
        /*0364*/ 	.word	0x00007840
        /*0368*/ 	.word	0x000000ff
        /*036c*/ 	.word	0x000000c0
        /*0370*/ 	.short	0x010a
        /*0372*/ 	.byte	0x04
	.zero		1


	//   ....[46]....
        /*0374*/ 	.word	0x00007930
        /*0378*/ 	.word	0x000000ff
        /*037c*/ 	.word	0x000000a0
        /*0380*/ 	.short	0x010b
        /*0382*/ 	.byte	0x04
	.zero		1


	//   ....[47]....
        /*0384*/ 	.word	0x00007990
        /*0388*/ 	.word	0x000000ff
        /*038c*/ 	.word	0x00000000
        /*0390*/ 	.short	0x0101
        /*0392*/ 	.byte	0x05
	.zero		1


	//   ....[48]....
        /*0394*/ 	.word	0x000079c0
        /*0398*/ 	.word	0x000000ff
        /*039c*/ 	.word	0x000000c8
        /*03a0*/ 	.short	0x010a
        /*03a2*/ 	.byte	0x04
	.zero		1


	//   ....[49]....
        /*03a4*/ 	.word	0x00007ad0
        /*03a8*/ 	.word	0x000000ff
        /*03ac*/ 	.word	0x000000a8
        /*03b0*/ 	.short	0x010b
        /*03b2*/ 	.byte	0x04
	.zero		1


	//   ....[50]....
        /*03b4*/ 	.word	0x00007b40
        /*03b8*/ 	.word	0x000000ff
        /*03bc*/ 	.word	0x00000000
        /*03c0*/ 	.short	0x0101
        /*03c2*/ 	.byte	0x05
	.zero		1


	//   ....[51]....
        /*03c4*/ 	.word	0x00007b70
        /*03c8*/ 	.word	0x000000ff
        /*03cc*/ 	.word	0x000000d0
        /*03d0*/ 	.short	0x010a
        /*03d2*/ 	.byte	0x04
	.zero		1


	//   ....[52]....
        /*03d4*/ 	.word	0x00007c60
        /*03d8*/ 	.word	0x000000ff
        /*03dc*/ 	.word	0x000000b0
        /*03e0*/ 	.short	0x010b
        /*03e2*/ 	.byte	0x04
	.zero		1


	//   ....[53]....
        /*03e4*/ 	.word	0x00007cc0
        /*03e8*/ 	.word	0x000000ff
        /*03ec*/ 	.word	0x00000000
        /*03f0*/ 	.short	0x0101
        /*03f2*/ 	.byte	0x05
	.zero		1


	//   ....[54]....
        /*03f4*/ 	.word	0x00007cf0
        /*03f8*/ 	.word	0x000000ff
        /*03fc*/ 	.word	0x000000d8
        /*0400*/ 	.short	0x010a
        /*0402*/ 	.byte	0x04
	.zero		1


	//   ....[55]....
        /*0404*/ 	.word	0x00007e00
        /*0408*/ 	.word	0x000000ff
        /*040c*/ 	.word	0x000000b8
        /*0410*/ 	.short	0x010b
        /*0412*/ 	.byte	0x04
	.zero		1


	//   ....[56]....
        /*0414*/ 	.word	0x00007ef0
        /*0418*/ 	.word	0x000000ff
        /*041c*/ 	.word	0x00000000
        /*0420*/ 	.short	0x0101
        /*0422*/ 	.byte	0x04
	.zero		1


	//   ....[57]....
        /*0424*/ 	.word	0x00008530
        /*0428*/ 	.word	0x00000005
        /*042c*/ 	.word	0x000000c0
        /*0430*/ 	.short	0x010a
        /*0432*/ 	.byte	0x3f
	.zero		1


	//   ....[58]....
        /*0434*/ 	.word	0x00008570
        /*0438*/ 	.word	0x00000005
        /*043c*/ 	.word	0x000000c8
        /*0440*/ 	.short	0x010a
        /*0442*/ 	.byte	0x3f
	.zero		1


	//   ....[59]....
        /*0444*/ 	.word	0x000085b0
        /*0448*/ 	.word	0x00000005
        /*044c*/ 	.word	0x000000d0
        /*0450*/ 	.short	0x010a
        /*0452*/ 	.byte	0x3f
	.zero		1


	//   ....[60]....
        /*0454*/ 	.word	0x00008600
        /*0458*/ 	.word	0x00000005
        /*045c*/ 	.word	0x000000d8
        /*0460*/ 	.short	0x010a
        /*0462*/ 	.byte	0x3f
	.zero		1


	//   ....[61]....
        /*0464*/ 	.word	0x00008950
        /*0468*/ 	.word	0x0000000e
        /*046c*/ 	.word	0x00000050
        /*0470*/ 	.short	0x010a
        /*0472*/ 	.byte	0x3f
	.zero		1


	//   ....[62]....
        /*0474*/ 	.word	0x00008cc0
        /*0478*/ 	.word	0x00000006
        /*047c*/ 	.word	0x000000e8
        /*0480*/ 	.short	0x0101
        /*0482*/ 	.byte	0x3f
	.zero		1


	//   ....[63]....
        /*0484*/ 	.word	0x00009400
        /*0488*/ 	.word	0x00000007
        /*048c*/ 	.word	0x00000000
        /*0490*/ 	.short	0x010a
        /*0492*/ 	.byte	0x3f
	.zero		1


	//   ....[64]....
        /*0494*/ 	.word	0x00009480
        /*0498*/ 	.word	0x00000009
        /*049c*/ 	.word	0x00000000
        /*04a0*/ 	.short	0x010a
        /*04a2*/ 	.byte	0x3f
	.zero		1


	//   ....[65]....
        /*04a4*/ 	.word	0x00009510
        /*04a8*/ 	.word	0x00000006
        /*04ac*/ 	.word	0x00000000
        /*04b0*/ 	.short	0x010a
        /*04b2*/ 	.byte	0x3f
	.zero		1


	//   ....[66]....
        /*04b4*/ 	.word	0x000095a0
        /*04b8*/ 	.word	0x00000009
        /*04bc*/ 	.word	0x00000000
        /*04c0*/ 	.short	0x010a
        /*04c2*/ 	.byte	0x3f
	.zero		1


	//   ....[67]....
        /*04c4*/ 	.word	0x00009630
        /*04c8*/ 	.word	0x00000006
        /*04cc*/ 	.word	0x00000000
        /*04d0*/ 	.short	0x010a
        /*04d2*/ 	.byte	0x3f
	.zero		1


	//   ....[68]....
        /*04d4*/ 	.word	0x000096c0
        /*04d8*/ 	.word	0x00000009
        /*04dc*/ 	.word	0x00000000
        /*04e0*/ 	.short	0x010a
        /*04e2*/ 	.byte	0x3f
	.zero		1


	//   ....[69]....
        /*04e4*/ 	.word	0x00009750
        /*04e8*/ 	.word	0x00000006
        /*04ec*/ 	.word	0x00000000
        /*04f0*/ 	.short	0x010a
        /*04f2*/ 	.byte	0x3f
	.zero		1


	//   ....[70]....
        /*04f4*/ 	.word	0x000097e0
        /*04f8*/ 	.word	0x00000009
        /*04fc*/ 	.word	0x00000000
        /*0500*/ 	.short	0x010a
        /*0502*/ 	.byte	0x3f
	.zero		1


	//   ....[71]....
        /*0504*/ 	.word	0x00009870
        /*0508*/ 	.word	0x00000006
        /*050c*/ 	.word	0x00000000
        /*0510*/ 	.short	0x010a
        /*0512*/ 	.byte	0x3f
	.zero		1


	//   ....[72]....
        /*0514*/ 	.word	0x00009900
        /*0518*/ 	.word	0x00000003
        /*051c*/ 	.word	0x00000000
        /*0520*/ 	.short	0x010a
        /*0522*/ 	.byte	0x3f
	.zero		1


	//   ....[73]....
        /*0524*/ 	.word	0x00009970
        /*0528*/ 	.word	0x00000003
        /*052c*/ 	.word	0x00000000
        /*0530*/ 	.short	0x010a
        /*0532*/ 	.byte	0x3f
	.zero		1


	//   ....[74]....
        /*0534*/ 	.word	0x000099d0
        /*0538*/ 	.word	0x00000005
        /*053c*/ 	.word	0x00000000
        /*0540*/ 	.short	0x010a
        /*0542*/ 	.byte	0x3f
	.zero		1


	//   ....[75]....
        /*0544*/ 	.word	0x00009a20
        /*0548*/ 	.word	0x0000001a
        /*054c*/ 	.word	0x000000a0
        /*0550*/ 	.short	0x010a
        /*0552*/ 	.byte	0x3f
	.zero		1


	//   ....[76]....
        /*0554*/ 	.word	0x00009a70
        /*0558*/ 	.word	0x00000015
        /*055c*/ 	.word	0x000000a0
        /*0560*/ 	.short	0x010a
        /*0562*/ 	.byte	0x3f
	.zero		1


	//   ....[77]....
        /*0564*/ 	.word	0x00009ac0
        /*0568*/ 	.word	0x0000000f
        /*056c*/ 	.word	0x000000a0
        /*0570*/ 	.short	0x010a
        /*0572*/ 	.byte	0x3f
	.zero		1


	//   ....[78]....
        /*0574*/ 	.word	0x00009b10
        /*0578*/ 	.word	0x0000000f
        /*057c*/ 	.word	0x000000a0
        /*0580*/ 	.short	0x010a
        /*0582*/ 	.byte	0x3f
	.zero		1


	//   ....[79]....
        /*0584*/ 	.word	0x00009b70
        /*0588*/ 	.word	0x00000006
        /*058c*/ 	.word	0x000000e8
        /*0590*/ 	.short	0x010a
        /*0592*/ 	.byte	0x3f
	.zero		1


	//   ....[80]....
        /*0594*/ 	.word	0x00009bd0
        /*0598*/ 	.word	0x00000005
        /*059c*/ 	.word	0x000000c0
        /*05a0*/ 	.short	0x010a
        /*05a2*/ 	.byte	0x3f
	.zero		1


	//   ....[81]....
        /*05a4*/ 	.word	0x00009c30
        /*05a8*/ 	.word	0x00000005
        /*05ac*/ 	.word	0x000000c8
        /*05b0*/ 	.short	0x010a
        /*05b2*/ 	.byte	0x3f
	.zero		1


	//   ....[82]....
        /*05b4*/ 	.word	0x00009c90
        /*05b8*/ 	.word	0x00000005
        /*05bc*/ 	.word	0x000000d0
        /*05c0*/ 	.short	0x010a
        /*05c2*/ 	.byte	0x3f
	.zero		1


	//   ....[83]....
        /*05c4*/ 	.word	0x00009cf0
        /*05c8*/ 	.word	0x00000005
        /*05cc*/ 	.word	0x000000d8
        /*05d0*/ 	.short	0x010a
        /*05d2*/ 	.byte	0x3f
	.zero		1


	//   ....[84]....
        /*05d4*/ 	.word	0x00009d40
        /*05d8*/ 	.word	0x00000005
        /*05dc*/ 	.word	0x000000c0
        /*05e0*/ 	.short	0x010a
        /*05e2*/ 	.byte	0x3f
	.zero		1


	//   ....[85]....
        /*05e4*/ 	.word	0x00009d90
        /*05e8*/ 	.word	0x00000005
        /*05ec*/ 	.word	0x000000c8
        /*05f0*/ 	.short	0x010a
        /*05f2*/ 	.byte	0x3f
	.zero		1


	//   ....[86]....
        /*05f4*/ 	.word	0x00009de0
        /*05f8*/ 	.word	0x00000005
        /*05fc*/ 	.word	0x000000d0
        /*0600*/ 	.short	0x010a
        /*0602*/ 	.byte	0x3f
	.zero		1


	//   ....[87]....
        /*0604*/ 	.word	0x00009eb0
        /*0608*/ 	.word	0x0000000e
        /*060c*/ 	.word	0x00000050
        /*0610*/ 	.short	0x010a
        /*0612*/ 	.byte	0x3f
	.zero		1


	//   ....[88]....
        /*0614*/ 	.word	0x00009f80
        /*0618*/ 	.word	0x00000007
        /*061c*/ 	.word	0x00000000
        /*0620*/ 	.short	0x010a
        /*0622*/ 	.byte	0x3f
	.zero		1


	//   ....[89]....
        /*0624*/ 	.word	0x00009fd0
        /*0628*/ 	.word	0x00000009
        /*062c*/ 	.word	0x00000000
        /*0630*/ 	.short	0x010a
        /*0632*/ 	.byte	0x3f
	.zero		1


	//   ....[90]....
        /*0634*/ 	.word	0x0000a020
        /*0638*/ 	.word	0x00000006
        /*063c*/ 	.word	0x00000000
        /*0640*/ 	.short	0x010a
        /*0642*/ 	.byte	0x3f
	.zero		1


	//   ....[91]....
        /*0644*/ 	.word	0x0000a070
        /*0648*/ 	.word	0x00000009
        /*064c*/ 	.word	0x00000000
        /*0650*/ 	.short	0x010a
        /*0652*/ 	.byte	0x3f
	.zero		1


	//   ....[92]....
        /*0654*/ 	.word	0x0000a0c0
        /*0658*/ 	.word	0x00000006
        /*065c*/ 	.word	0x00000000
        /*0660*/ 	.short	0x010a
        /*0662*/ 	.byte	0x3f
	.zero		1


	//   ....[93]....
        /*0664*/ 	.word	0x0000a110
        /*0668*/ 	.word	0x00000009
        /*066c*/ 	.word	0x00000000
        /*0670*/ 	.short	0x010a
        /*0672*/ 	.byte	0x3f
	.zero		1


	//   ....[94]....
        /*0674*/ 	.word	0x0000a160
        /*0678*/ 	.word	0x00000006
        /*067c*/ 	.word	0x00000000
        /*0680*/ 	.short	0x010a
        /*0682*/ 	.byte	0x3f
	.zero		1


	//   ....[95]....
        /*0684*/ 	.word	0x0000a1b0
        /*0688*/ 	.word	0x00000009
        /*068c*/ 	.word	0x00000000
        /*0690*/ 	.short	0x010a
        /*0692*/ 	.byte	0x3f
	.zero		1


	//   ....[96]....
        /*0694*/ 	.word	0x0000a200
        /*0698*/ 	.word	0x00000006
        /*069c*/ 	.word	0x00000000
        /*06a0*/ 	.short	0x010a
        /*06a2*/ 	.byte	0x3f
	.zero		1


	//----- nvinfo : EIATTR_NUM_MBARRIERS
	.align		4
.L_36:
        /*06a4*/ 	.byte	0x03, 0x38
        /*06a6*/ 	.short	0x001e


	//----- nvinfo : EIATTR_EXIT_INSTR_OFFSETS
	.align		4
        /*06a8*/ 	.byte	0x04, 0x1c
        /*06aa*/ 	.short	(.L_38 - .L_37)


	//   ....[0]....
.L_37:
        /*06ac*/ 	.word	0x00000f50


	//   ....[1]....
        /*06b0*/ 	.word	0x000016a0


	//   ....[2]....
        /*06b4*/ 	.word	0x00006e30


	//   ....[3]....
        /*06b8*/ 	.word	0x00007380


	//   ....[4]....
        /*06bc*/ 	.word	0x000073d0


	//   ....[5]....
        /*06c0*/ 	.word	0x00008650


	//   ....[6]....
        /*06c4*/ 	.word	0x00009950


	//----- nvinfo : EIATTR_MAX_THREADS
	.align		4
.L_38:
        /*06c8*/ 	.byte	0x04, 0x05
        /*06ca*/ 	.short	(.L_40 - .L_39)
.L_39:
        /*06cc*/ 	.word	0x00000180
        /*06d0*/ 	.word	0x00000001
        /*06d4*/ 	.word	0x00000001


	//----- nvinfo : EIATTR_CRS_STACK_SIZE
	.align		4
.L_40:
        /*06d8*/ 	.byte	0x04, 0x1e
        /*06da*/ 	.short	(.L_42 - .L_41)
.L_41:
        /*06dc*/ 	.word	0x00000000


	//----- nvinfo : EIATTR_CBANK_PARAM_SIZE
	.align		4
.L_42:
        /*06e0*/ 	.byte	0x03, 0x19
        /*06e2*/ 	.short	0x0770


	//----- nvinfo : EIATTR_PARAM_CBANK
	.align		4
        /*06e4*/ 	.byte	0x04, 0x0a
        /*06e6*/ 	.short	(.L_44 - .L_43)
	.align		4
.L_43:
        /*06e8*/ 	.word	index@(.nv.constant0._ZN7cutlass13device_kernelINS_4gemm6kernel13GemmUniversalIN4cute5tupleIJiiiiEEENS1_10collective13CollectiveMmaINS1_37MainloopSm90TmaGmmaWarpSpecializedFP8ILi10ENS5_IJNS4_1CILi2EEENSA_ILi1EEESC_EEENS1_35KernelTmaWarpSpecializedCooperativeEEENS5_IJNSA_ILi256EEENSA_ILi64EEESH_EEENS_12float_e4m3_tENS5_IJlSC_lEEESJ_SK_NS4_8TiledMMAINS4_8MMA_AtomIJNS4_4SM904GMMA30MMA_64x64x32_F32E4M3E4M3_SS_TNILNSO_7ScaleInE1ELSQ_1EEEEEENS4_6LayoutISD_NS5_IJSC_NSA_ILi0EEESU_EEEEENS5_IJNS4_10UnderscoreESX_SX_EEEEENS4_13SM90_TMA_LOADENS4_14ComposedLayoutINS4_7SwizzleILi2ELi4ELi3EEENS4_18smem_ptr_flag_bitsILi8EEENST_INS5_IJNSA_ILi8EEESH_EEENS5_IJSH_SC_EEEEEEEvNS4_8identityENS4_23SM90_TMA_LOAD_MULTICASTES1A_vS1B_EENS_8epilogue10collective18CollectiveEpilogueINS1E_22Sm90TmaWarpSpecializedILi4ELi2ELi16ELb0ELb0EEEJSI_NS5_IJNSA_ILi128EEENSA_ILi32EEEEEESJ_SK_SJ_SK_NS1E_6fusion15FusionCallbacksIS1I_NS1M_17LinCombPerRowBiasISJ_fSJ_SJ_fLi16ELNS_15FloatRoundStyleE2EEESI_S1L_JEEES10_NS11_INS12_ILi1ELi4ELi3EEES15_NST_INS5_IJS16_S1K_EEENS5_IJS1K_SC_EEEEEEENS4_39AutoVectorizingCopyWithAssumedAlignmentILi128EEENS4_14SM90_TMA_STOREES1W_S1Y_NS4_9Copy_AtomIJNS4_17SM90_U32x4_STSM_NENS_6half_tEEEEvEEEvvEEEEvNT_6ParamsE)
        /*06ec*/ 	.short	0x0210
        /*06ee*/ 	.short	0x0770


	//----- nvinfo : EIATTR_SW_WAR
	.align		4
.L_44:
        /*06f0*/ 	.byte	0x04, 0x36
        /*06f2*/ 	.short	(.L_46 - .L_45)
.L_45:
        /*06f4*/ 	.word	0x00000008
.L_46:


//--------------------- .nv.callgraph             --------------------------
	.section	.nv.callgraph,"",@"SHT_CUDA_CALLGRAPH"
	.align	4
	.sectionentsize	8
	.align		4
        /*0000*/ 	.word	0x00000000
	.align		4
        /*0004*/ 	.word	0xffffffff
	.align		4
        /*0008*/ 	.word	index@(_ZN7cutlass13device_kernelINS_4gemm6kernel13GemmUniversalIN4cute5tupleIJiiiiEEENS1_10collective13CollectiveMmaINS1_37MainloopSm90TmaGmmaWarpSpecializedFP8ILi10ENS5_IJNS4_1CILi2EEENSA_ILi1EEESC_EEENS1_35KernelTmaWarpSpecializedCooperativeEEENS5_IJNSA_ILi256EEENSA_ILi64EEESH_EEENS_12float_e4m3_tENS5_IJlSC_lEEESJ_SK_NS4_8TiledMMAINS4_8MMA_AtomIJNS4_4SM904GMMA30MMA_64x64x32_F32E4M3E4M3_SS_TNILNSO_7ScaleInE1ELSQ_1EEEEEENS4_6LayoutISD_NS5_IJSC_NSA_ILi0EEESU_EEEEENS5_IJNS4_10UnderscoreESX_SX_EEEEENS4_13SM90_TMA_LOADENS4_14ComposedLayoutINS4_7SwizzleILi2ELi4ELi3EEENS4_18smem_ptr_flag_bitsILi8EEENST_INS5_IJNSA_ILi8EEESH_EEENS5_IJSH_SC_EEEEEEEvNS4_8identityENS4_23SM90_TMA_LOAD_MULTICASTES1A_vS1B_EENS_8epilogue10collective18CollectiveEpilogueINS1E_22Sm90TmaWarpSpecializedILi4ELi2ELi16ELb0ELb0EEEJSI_NS5_IJNSA_ILi128EEENSA_ILi32EEEEEESJ_SK_SJ_SK_NS1E_6fusion15FusionCallbacksIS1I_NS1M_17LinCombPerRowBiasISJ_fSJ_SJ_fLi16ELNS_15FloatRoundStyleE2EEESI_S1L_JEEES10_NS11_INS12_ILi1ELi4ELi3EEES15_NST_INS5_IJS16_S1K_EEENS5_IJS1K_SC_EEEEEEENS4_39AutoVectorizingCopyWithAssumedAlignmentILi128EEENS4_14SM90_TMA_STOREES1W_S1Y_NS4_9Copy_AtomIJNS4_17SM90_U32x4_STSM_NENS_6half_tEEEEvEEEvvEEEEvNT_6ParamsE)
	.align		4
        /*000c*/ 	.word	index@(__assertfail)
	.align		4
        /*0010*/ 	.word	0x00000000
	.align		4
        /*0014*/ 	.word	0xfffffffe
	.align		4
        /*0018*/ 	.word	0x00000000
	.align		4
        /*001c*/ 	.word	0xfffffffd
	.align		4
        /*0020*/ 	.word	0x00000000
	.align		4
        /*0024*/ 	.word	0xfffffffc


//--------------------- .nv.constant4             --------------------------
	.section	.nv.constant4,"a",@progbits
	.align	8
	.align		8
.nv.constant4:
        /*0000*/ 	.dword	__assertfail
	.align		8
        /*0008*/ 	.dword	__unnamed_1
	.align		8
        /*0010*/ 	.dword	__unnamed_2
	.align		8
        /*0018*/ 	.dword	_ZN39_INTERNAL_45197dba_4_k_cu_7d96b521_27294cuda3std3__45__cpo5beginE
	.align		8
        /*0020*/ 	.dword	_ZN39_INTERNAL_45197dba_4_k_cu_7d96b521_27294cuda3std3__45__cpo3endE
	.align		8
        /*0028*/ 	.dword	_ZN39_INTERNAL_45197dba_4_k_cu_7d96b521_27294cuda3std3__45__cpo6cbeginE
	.align		8
        /*0030*/ 	.dword	_ZN39_INTERNAL_45197dba_4_k_cu_7d96b521_27294cuda3std3__45__cpo4cendE
	.align		8
        /*0038*/ 	.dword	_ZN39_INTERNAL_45197dba_4_k_cu_7d96b521_27294cuda3std3__441_GLOBAL__N__45197dba_4_k_cu_7d96b521_27296ignoreE
	.align		8
        /*0040*/ 	.dword	_ZN39_INTERNAL_45197dba_4_k_cu_7d96b521_27294cuda3std3__419piecewise_constructE
	.align		8
        /*0048*/ 	.dword	_ZN39_INTERNAL_45197dba_4_k_cu_7d96b521_27294cuda3std3__48in_placeE
	.align		8
        /*0050*/ 	.dword	_ZN39_INTERNAL_45197dba_4_k_cu_7d96b521_27294cuda3std6ranges3__45__cpo4swapE
	.align		8
        /*0058*/ 	.dword	_ZN39_INTERNAL_45197dba_4_k_cu_7d96b521_27294cuda3std6ranges3__45__cpo9iter_moveE
	.align		8
        /*0060*/ 	.dword	_ZN39_INTERNAL_45197dba_4_k_cu_7d96b521_27294cute7productE
	.align		8
        /*0068*/ 	.dword	_ZN39_INTERNAL_45197dba_4_k_cu_7d96b521_27294cute1_E
	.align		8
        /*0070*/ 	.dword	$str$24
	.align		8
        /*0078*/ 	.dword	$str$25


//--------------------- .text._ZN7cutlass13device_kernelINS_4gemm6kernel13GemmUniversalIN4cute5tupleIJiiiiEEENS1_10collective13CollectiveMmaINS1_37MainloopSm90TmaGmmaWarpSpecializedFP8ILi10ENS5_IJNS4_1CILi2EEENSA_ILi1EEESC_EEENS1_35KernelTmaWarpSpecializedCooperativeEEENS5_IJNSA_ILi256EEENSA_ILi64EEESH_EEENS_12float_e4m3_tENS5_IJlSC_lEEESJ_SK_NS4_8TiledMMAINS4_8MMA_AtomIJNS4_4SM904GMMA30MMA_64x64x32_F32E4M3E4M3_SS_TNILNSO_7ScaleInE1ELSQ_1EEEEEENS4_6LayoutISD_NS5_IJSC_NSA_ILi0EEESU_EEEEENS5_IJNS4_10UnderscoreESX_SX_EEEEENS4_13SM90_TMA_LOADENS4_14ComposedLayoutINS4_7SwizzleILi2ELi4ELi3EEENS4_18smem_ptr_flag_bitsILi8EEENST_INS5_IJNSA_ILi8EEESH_EEENS5_IJSH_SC_EEEEEEEvNS4_8identityENS4_23SM90_TMA_LOAD_MULTICASTES1A_vS1B_EENS_8epilogue10collective18CollectiveEpilogueINS1E_22Sm90TmaWarpSpecializedILi4ELi2ELi16ELb0ELb0EEEJSI_NS5_IJNSA_ILi128EEENSA_ILi32EEEEEESJ_SK_SJ_SK_NS1E_6fusion15FusionCallbacksIS1I_NS1M_17LinCombPerRowBiasISJ_fSJ_SJ_fLi16ELNS_15FloatRoundStyleE2EEESI_S1L_JEEES10_NS11_INS12_ILi1ELi4ELi3EEES15_NST_INS5_IJS16_S1K_EEENS5_IJS1K_SC_EEEEEEENS4_39AutoVectorizingCopyWithAssumedAlignmentILi128EEENS4_14SM90_TMA_STOREES1W_S1Y_NS4_9Copy_AtomIJNS4_17SM90_U32x4_STSM_NENS_6half_tEEEEvEEEvvEEEEvNT_6ParamsE --------------------------
	.section	.text._ZN7cutlass13device_kernelINS_4gemm6kernel13GemmUniversalIN4cute5tupleIJiiiiEEENS1_10collective13CollectiveMmaINS1_37MainloopSm90TmaGmmaWarpSpecializedFP8ILi10ENS5_IJNS4_1CILi2EEENSA_ILi1EEESC_EEENS1_35KernelTmaWarpSpecializedCooperativeEEENS5_IJNSA_ILi256EEENSA_ILi64EEESH_EEENS_12float_e4m3_tENS5_IJlSC_lEEESJ_SK_NS4_8TiledMMAINS4_8MMA_AtomIJNS4_4SM904GMMA30MMA_64x64x32_F32E4M3E4M3_SS_TNILNSO_7ScaleInE1ELSQ_1EEEEEENS4_6LayoutISD_NS5_IJSC_NSA_ILi0EEESU_EEEEENS5_IJNS4_10UnderscoreESX_SX_EEEEENS4_13SM90_TMA_LOADENS4_14ComposedLayoutINS4_7SwizzleILi2ELi4ELi3EEENS4_18smem_ptr_flag_bitsILi8EEENST_INS5_IJNSA_ILi8EEESH_EEENS5_IJSH_SC_EEEEEEEvNS4_8identityENS4_23SM90_TMA_LOAD_MULTICASTES1A_vS1B_EENS_8epilogue10collective18CollectiveEpilogueINS1E_22Sm90TmaWarpSpecializedILi4ELi2ELi16ELb0ELb0EEEJSI_NS5_IJNSA_ILi128EEENSA_ILi32EEEEEESJ_SK_SJ_SK_NS1E_6fusion15FusionCallbacksIS1I_NS1M_17LinCombPerRowBiasISJ_fSJ_SJ_fLi16ELNS_15FloatRoundStyleE2EEESI_S1L_JEEES10_NS11_INS12_ILi1ELi4ELi3EEES15_NST_INS5_IJS16_S1K_EEENS5_IJS1K_SC_EEEEEEENS4_39AutoVectorizingCopyWithAssumedAlignmentILi128EEENS4_14SM90_TMA_STOREES1W_S1Y_NS4_9Copy_AtomIJNS4_17SM90_U32x4_STSM_NENS_6half_tEEEEvEEEvvEEEEvNT_6ParamsE,"ax",@progbits
	.align	128
.text._ZN7cutlass13device_kernelINS_4gemm6kernel13GemmUniversalIN4cute5tupleIJiiiiEEENS1_10collective13CollectiveMmaINS1_37MainloopSm90TmaGmmaWarpSpecializedFP8ILi10ENS5_IJNS4_1CILi2EEENSA_ILi1EEESC_EEENS1_35KernelTmaWarpSpecializedCooperativeEEENS5_IJNSA_ILi256EEENSA_ILi64EEESH_EEENS_12float_e4m3_tENS5_IJlSC_lEEESJ_SK_NS4_8TiledMMAINS4_8MMA_AtomIJNS4_4SM904GMMA30MMA_64x64x32_F32E4M3E4M3_SS_TNILNSO_7ScaleInE1ELSQ_1EEEEEENS4_6LayoutISD_NS5_IJSC_NSA_ILi0EEESU_EEEEENS5_IJNS4_10UnderscoreESX_SX_EEEEENS4_13SM90_TMA_LOADENS4_14ComposedLayoutINS4_7SwizzleILi2ELi4ELi3EEENS4_18smem_ptr_flag_bitsILi8EEENST_INS5_IJNSA_ILi8EEESH_EEENS5_IJSH_SC_EEEEEEEvNS4_8identityENS4_23SM90_TMA_LOAD_MULTICASTES1A_vS1B_EENS_8epilogue10collective18CollectiveEpilogueINS1E_22Sm90TmaWarpSpecializedILi4ELi2ELi16ELb0ELb0EEEJSI_NS5_IJNSA_ILi128EEENSA_ILi32EEEEEESJ_SK_SJ_SK_NS1E_6fusion15FusionCallbacksIS1I_NS1M_17LinCombPerRowBiasISJ_fSJ_SJ_fLi16ELNS_15FloatRoundStyleE2EEESI_S1L_JEEES10_NS11_INS12_ILi1ELi4ELi3EEES15_NST_INS5_IJS16_S1K_EEENS5_IJS1K_SC_EEEEEEENS4_39AutoVectorizingCopyWithAssumedAlignmentILi128EEENS4_14SM90_TMA_STOREES1W_S1Y_NS4_9Copy_AtomIJNS4_17SM90_U32x4_STSM_NENS_6half_tEEEEvEEEvvEEEEvNT_6ParamsE:
        .type           _ZN7cutlass13device_kernelINS_4gemm6kernel13GemmUniversalIN4cute5tupleIJiiiiEEENS1_10collective13CollectiveMmaINS1_37MainloopSm90TmaGmmaWarpSpecializedFP8ILi10ENS5_IJNS4_1CILi2EEENSA_ILi1EEESC_EEENS1_35KernelTmaWarpSpecializedCooperativeEEENS5_IJNSA_ILi256EEENSA_ILi64EEESH_EEENS_12float_e4m3_tENS5_IJlSC_lEEESJ_SK_NS4_8TiledMMAINS4_8MMA_AtomIJNS4_4SM904GMMA30MMA_64x64x32_F32E4M3E4M3_SS_TNILNSO_7ScaleInE1ELSQ_1EEEEEENS4_6LayoutISD_NS5_IJSC_NSA_ILi0EEESU_EEEEENS5_IJNS4_10UnderscoreESX_SX_EEEEENS4_13SM90_TMA_LOADENS4_14ComposedLayoutINS4_7SwizzleILi2ELi4ELi3EEENS4_18smem_ptr_flag_bitsILi8EEENST_INS5_IJNSA_ILi8EEESH_EEENS5_IJSH_SC_EEEEEEEvNS4_8identityENS4_23SM90_TMA_LOAD_MULTICASTES1A_vS1B_EENS_8epilogue10collective18CollectiveEpilogueINS1E_22Sm90TmaWarpSpecializedILi4ELi2ELi16ELb0ELb0EEEJSI_NS5_IJNSA_ILi128EEENSA_ILi32EEEEEESJ_SK_SJ_SK_NS1E_6fusion15FusionCallbacksIS1I_NS1M_17LinCombPerRowBiasISJ_fSJ_SJ_fLi16ELNS_15FloatRoundStyleE2EEESI_S1L_JEEES10_NS11_INS12_ILi1ELi4ELi3EEES15_NST_INS5_IJS16_S1K_EEENS5_IJS1K_SC_EEEEEEENS4_39AutoVectorizingCopyWithAssumedAlignmentILi128EEENS4_14SM90_TMA_STOREES1W_S1Y_NS4_9Copy_AtomIJNS4_17SM90_U32x4_STSM_NENS_6half_tEEEEvEEEvvEEEEvNT_6ParamsE,@function
        .size           _ZN7cutlass13device_kernelINS_4gemm6kernel13GemmUniversalIN4cute5tupleIJiiiiEEENS1_10collective13CollectiveMmaINS1_37MainloopSm90TmaGmmaWarpSpecializedFP8ILi10ENS5_IJNS4_1CILi2EEENSA_ILi1EEESC_EEENS1_35KernelTmaWarpSpecializedCooperativeEEENS5_IJNSA_ILi256EEENSA_ILi64EEESH_EEENS_12float_e4m3_tENS5_IJlSC_lEEESJ_SK_NS4_8TiledMMAINS4_8MMA_AtomIJNS4_4SM904GMMA30MMA_64x64x32_F32E4M3E4M3_SS_TNILNSO_7ScaleInE1ELSQ_1EEEEEENS4_6LayoutISD_NS5_IJSC_NSA_ILi0EEESU_EEEEENS5_IJNS4_10UnderscoreESX_SX_EEEEENS4_13SM90_TMA_LOADENS4_14ComposedLayoutINS4_7SwizzleILi2ELi4ELi3EEENS4_18smem_ptr_flag_bitsILi8EEENST_INS5_IJNSA_ILi8EEESH_EEENS5_IJSH_SC_EEEEEEEvNS4_8identityENS4_23SM90_TMA_LOAD_MULTICASTES1A_vS1B_EENS_8epilogue10collective18CollectiveEpilogueINS1E_22Sm90TmaWarpSpecializedILi4ELi2ELi16ELb0ELb0EEEJSI_NS5_IJNSA_ILi128EEENSA_ILi32EEEEEESJ_SK_SJ_SK_NS1E_6fusion15FusionCallbacksIS1I_NS1M_17LinCombPerRowBiasISJ_fSJ_SJ_fLi16ELNS_15FloatRoundStyleE2EEESI_S1L_JEEES10_NS11_INS12_ILi1ELi4ELi3EEES15_NST_INS5_IJS16_S1K_EEENS5_IJS1K_SC_EEEEEEENS4_39AutoVectorizingCopyWithAssumedAlignmentILi128EEENS4_14SM90_TMA_STOREES1W_S1Y_NS4_9Copy_AtomIJNS4_17SM90_U32x4_STSM_NENS_6half_tEEEEvEEEvvEEEEvNT_6ParamsE,(.L_x_207 - _ZN7cutlass13device_kernelINS_4gemm6kernel13GemmUniversalIN4cute5tupleIJiiiiEEENS1_10collective13CollectiveMmaINS1_37MainloopSm90TmaGmmaWarpSpecializedFP8ILi10ENS5_IJNS4_1CILi2EEENSA_ILi1EEESC_EEENS1_35KernelTmaWarpSpecializedCooperativeEEENS5_IJNSA_ILi256EEENSA_ILi64EEESH_EEENS_12float_e4m3_tENS5_IJlSC_lEEESJ_SK_NS4_8TiledMMAINS4_8MMA_AtomIJNS4_4SM904GMMA30MMA_64x64x32_F32E4M3E4M3_SS_TNILNSO_7ScaleInE1ELSQ_1EEEEEENS4_6LayoutISD_NS5_IJSC_NSA_ILi0EEESU_EEEEENS5_IJNS4_10UnderscoreESX_SX_EEEEENS4_13SM90_TMA_LOADENS4_14ComposedLayoutINS4_7SwizzleILi2ELi4ELi3EEENS4_18smem_ptr_flag_bitsILi8EEENST_INS5_IJNSA_ILi8EEESH_EEENS5_IJSH_SC_EEEEEEEvNS4_8identityENS4_23SM90_TMA_LOAD_MULTICASTES1A_vS1B_EENS_8epilogue10collective18CollectiveEpilogueINS1E_22Sm90TmaWarpSpecializedILi4ELi2ELi16ELb0ELb0EEEJSI_NS5_IJNSA_ILi128EEENSA_ILi32EEEEEESJ_SK_SJ_SK_NS1E_6fusion15FusionCallbacksIS1I_NS1M_17LinCombPerRowBiasISJ_fSJ_SJ_fLi16ELNS_15FloatRoundStyleE2EEESI_S1L_JEEES10_NS11_INS12_ILi1ELi4ELi3EEES15_NST_INS5_IJS16_S1K_EEENS5_IJS1K_SC_EEEEEEENS4_39AutoVectorizingCopyWithAssumedAlignmentILi128EEENS4_14SM90_TMA_STOREES1W_S1Y_NS4_9Copy_AtomIJNS4_17SM90_U32x4_STSM_NENS_6half_tEEEEvEEEvvEEEEvNT_6ParamsE)
        .other          _ZN7cutlass13device_kernelINS_4gemm6kernel13GemmUniversalIN4cute5tupleIJiiiiEEENS1_10collective13CollectiveMmaINS1_37MainloopSm90TmaGmmaWarpSpecializedFP8ILi10ENS5_IJNS4_1CILi2EEENSA_ILi1EEESC_EEENS1_35KernelTmaWarpSpecializedCooperativeEEENS5_IJNSA_ILi256EEENSA_ILi64EEESH_EEENS_12float_e4m3_tENS5_IJlSC_lEEESJ_SK_NS4_8TiledMMAINS4_8MMA_AtomIJNS4_4SM904GMMA30MMA_64x64x32_F32E4M3E4M3_SS_TNILNSO_7ScaleInE1ELSQ_1EEEEEENS4_6LayoutISD_NS5_IJSC_NSA_ILi0EEESU_EEEEENS5_IJNS4_10UnderscoreESX_SX_EEEEENS4_13SM90_TMA_LOADENS4_14ComposedLayoutINS4_7SwizzleILi2ELi4ELi3EEENS4_18smem_ptr_flag_bitsILi8EEENST_INS5_IJNSA_ILi8EEESH_EEENS5_IJSH_SC_EEEEEEEvNS4_8identityENS4_23SM90_TMA_LOAD_MULTICASTES1A_vS1B_EENS_8epilogue10collective18CollectiveEpilogueINS1E_22Sm90TmaWarpSpecializedILi4ELi2ELi16ELb0ELb0EEEJSI_NS5_IJNSA_ILi128EEENSA_ILi32EEEEEESJ_SK_SJ_SK_NS1E_6fusion15FusionCallbacksIS1I_NS1M_17LinCombPerRowBiasISJ_fSJ_SJ_fLi16ELNS_15FloatRoundStyleE2EEESI_S1L_JEEES10_NS11_INS12_ILi1ELi4ELi3EEES15_NST_INS5_IJS16_S1K_EEENS5_IJS1K_SC_EEEEEEENS4_39AutoVectorizingCopyWithAssumedAlignmentILi128EEENS4_14SM90_TMA_STOREES1W_S1Y_NS4_9Copy_AtomIJNS4_17SM90_U32x4_STSM_NENS_6half_tEEEEvEEEvvEEEEvNT_6ParamsE,@"STO_CUDA_ENTRY STV_DEFAULT"
_ZN7cutlass13device_kernelINS_4gemm6kernel13GemmUniversalIN4cute5tupleIJiiiiEEENS1_10collective13CollectiveMmaINS1_37MainloopSm90TmaGmmaWarpSpecializedFP8ILi10ENS5_IJNS4_1CILi2EEENSA_ILi1EEESC_EEENS1_35KernelTmaWarpSpecializedCooperativeEEENS5_IJNSA_ILi256EEENSA_ILi64EEESH_EEENS_12float_e4m3_tENS5_IJlSC_lEEESJ_SK_NS4_8TiledMMAINS4_8MMA_AtomIJNS4_4SM904GMMA30MMA_64x64x32_F32E4M3E4M3_SS_TNILNSO_7ScaleInE1ELSQ_1EEEEEENS4_6LayoutISD_NS5_IJSC_NSA_ILi0EEESU_EEEEENS5_IJNS4_10UnderscoreESX_SX_EEEEENS4_13SM90_TMA_LOADENS4_14ComposedLayoutINS4_7SwizzleILi2ELi4ELi3EEENS4_18smem_ptr_flag_bitsILi8EEENST_INS5_IJNSA_ILi8EEESH_EEENS5_IJSH_SC_EEEEEEEvNS4_8identityENS4_23SM90_TMA_LOAD_MULTICASTES1A_vS1B_EENS_8epilogue10collective18CollectiveEpilogueINS1E_22Sm90TmaWarpSpecializedILi4ELi2ELi16ELb0ELb0EEEJSI_NS5_IJNSA_ILi128EEENSA_ILi32EEEEEESJ_SK_SJ_SK_NS1E_6fusion15FusionCallbacksIS1I_NS1M_17LinCombPerRowBiasISJ_fSJ_SJ_fLi16ELNS_15FloatRoundStyleE2EEESI_S1L_JEEES10_NS11_INS12_ILi1ELi4ELi3EEES15_NST_INS5_IJS16_S1K_EEENS5_IJS1K_SC_EEEEEEENS4_39AutoVectorizingCopyWithAssumedAlignmentILi128EEENS4_14SM90_TMA_STOREES1W_S1Y_NS4_9Copy_AtomIJNS4_17SM90_U32x4_STSM_NENS_6half_tEEEEvEEEvvEEEEvNT_6ParamsE:
[----:B------:R-:W1:Y:S01]  /*0000*/  LDC R1, c[0x0][0x28] ;  /* 0x00000a00ff017b82 */ /* 0x000e620000000800 */
[----:B------:R-:W2:Y:S07]  /*0010*/  S2R R18, SR_TID.X ;  /* 0x0000000000127919 */ /* 0x000eae0000002100 */
[----:B------:R-:W3:Y:S01]  /*0020*/  LDC.64 R4, c[0x0][0x588] ;  /* 0x00016200ff047b82 */ /* 0x000ee20000000a00 */
[----:B------:R-:W-:Y:S01]  /*0030*/  ELECT P0, URZ, PT ;  /* 0x00000000003f782f */ /* 0x000fe20003800000 */
[----:B------:R-:W-:Y:S01]  /*0040*/  BSSY B0, `(.L_x_0) ;  /* 0x0000016000007945 */ /* 0x000fe20003800000 */
[----:B--2---:R-:W-:-:S02]  /*0050*/  SHF.R.U32.HI R0, RZ, 0x5, R18 ;  /* 0x00000005ff007819 */ /* 0x004fc40000011612 */
[----:B------:R-:W-:-:S03]  /*0060*/  SHF.R.U32.HI R6, RZ, 0x7, R18 ;  /* 0x00000007ff067819 */ /* 0x000fc60000011612 */
[----:B------:R-:W2:Y:S04]  /*0070*/  SHFL.IDX PT, R3, R0, RZ, 0x1f ;  /* 0x00001fff00037589 */ /* 0x000ea800000e0000 */
[----:B------:R4:W1:Y:S01]  /*0080*/  SHFL.IDX PT, R7, R6, RZ, 0x1f ;  /* 0x00001fff06077589 */ /* 0x00086200000e0000 */
[----:B--2---:R-:W-:Y:S02]  /*0090*/  ISETP.NE.OR P0, PT, R3, RZ, !P0 ;  /* 0x000000ff0300720c */ /* 0x004fe40004705670 */
[----:B------:R-:W-:-:S11]  /*00a0*/  SHF.R.S32.HI R2, RZ, 0x1f, R3 ;  /* 0x0000001fff027819 */ /* 0x000fd60000011403 */
[----:B-1-34-:R-:W-:Y:S05]  /*00b0*/  @P0 BRA `(.L_x_1) ;  /* 0x0000000000380947 */ /* 0x01afea0003800000 */
[----:B------:R-:W-:Y:S02]  /*00c0*/  ULDC.64 UR4, c[0x0][0x198] ;  /* 0x0000660000047ab9 */ /* 0x000fe40000000a00 */
[----:B------:R-:W-:Y:S02]  /*00d0*/  UIADD3 UR6, UP0, UR4, 0xf0, URZ ;  /* 0x000000f004067890 */ /* 0x000fe4000ff1e03f */
[----:B------:R-:W-:Y:S02]  /*00e0*/  UIADD3 UR8, UP1, UR4, 0x1f0, URZ ;  /* 0x000001f004087890 */ /* 0x000fe4000ff3e03f */
[----:B------:R-:W-:Y:S02]  /*00f0*/  UIADD3 UR10, UP2, UR4, 0x3f0, URZ ;  /* 0x000003f0040a7890 */ /* 0x000fe4000ff5e03f */
[----:B------:R-:W-:Y:S02]  /*0100*/  UIADD3 UR4, UP3, UR4, 0x4f0, URZ ;  /* 0x000004f004047890 */ /* 0x000fe4000ff7e03f */
[----:B------:R-:W-:-:S02]  /*0110*/  UIADD3.X UR7, URZ, UR5, URZ, UP0, !UPT ;  /* 0x000000053f077290 */ /* 0x000fc400087fe43f */
[----:B------:R-:W-:Y:S02]  /*0120*/  UIADD3.X UR9, URZ, UR5, URZ, UP1, !UPT ;  /* 0x000000053f097290 */ /* 0x000fe40008ffe43f */
[----:B------:R-:W-:Y:S02]  /*0130*/  UIADD3.X UR11, URZ, UR5, URZ, UP2, !UPT ;  /* 0x000000053f0b7290 */ /* 0x000fe400097fe43f */
[----:B------:R-:W-:-:S03]  /*0140*/  UIADD3.X UR5, URZ, UR5, URZ, UP3, !UPT ;  /* 0x000000053f057290 */ /* 0x000fc60009ffe43f */
[----:B------:R1:W-:Y:S02]  /*0150*/  UTMACCTL.PF [UR6] ;  /* 0x00000000060079b9 */ /* 0x0003e40008040000 */
[----:B------:R1:W-:Y:S02]  /*0160*/  UTMACCTL.PF [UR8] ;  /* 0x00000000080079b9 */ /* 0x0003e40008040000 */
[----:B------:R1:W-:Y:S02]  /*0170*/  UTMACCTL.PF [UR10] ;  /* 0x000000000a0079b9 */ /* 0x0003e40008040000 */
[----:B------:R1:W-:Y:S02]  /*0180*/  UTMACCTL.PF [UR4] ;  /* 0x00000000040079b9 */ /* 0x0003e40008040000 */
[----:B-1----:R-:W-:Y:S01]  /*0190*/  NOP ;  /* 0x0000000000007918 */ /* 0x002fe20000000000 */
.L_x_1:
[----:B------:R-:W-:Y:S05]  /*01a0*/  BSYNC B0 ;  /* 0x0000000000007941 */ /* 0x000fea0003800000 */
.L_x_0:
[----:B------:R-:W-:Y:S01]  /*01b0*/  ULDC.64 UR4, c[0x0][0x590] ;  /* 0x0001640000047ab9 */ /* 0x000fe20000000a00 */
[----:B------:R-:W-:Y:S01]  /*01c0*/  LEA.HI R2, R2, R3, RZ, 0x2 ;  /* 0x0000000302027211 */ /* 0x000fe200078f10ff */
[----:B------:R-:W-:Y:S01]  /*01d0*/  ULDC.64 UR42, c[0x0][0x208] ;  /* 0x00008200002a7ab9 */ /* 0x000fe20000000a00 */
[----:B------:R-:W-:Y:S01]  /*01e0*/  ISETP.NE.U32.AND P1, PT, RZ, UR4, PT ;  /* 0x00000004ff007c0c */ /* 0x000fe2000bf25070 */
[----:B------:R-:W-:Y:S01]  /*01f0*/  IMAD.MOV.U32 R8, RZ, RZ, R4 ;  /* 0x000000ffff087224 */ /* 0x000fe200078e0004 */
[----:B------:R-:W-:Y:S01]  /*0200*/  LOP3.LUT R2, R2, 0xfffffffc, RZ, 0xc0, !PT ;  /* 0xfffffffc02027812 */ /* 0x000fe200078ec0ff */
[----:B------:R-:W-:Y:S01]  /*0210*/  IMAD.MOV.U32 R9, RZ, RZ, R5 ;  /* 0x000000ffff097224 */ /* 0x000fe200078e0005 */
[----:B------:R-:W-:-:S03]  /*0220*/  ISETP.NE.AND.EX P2, PT, RZ, UR5, PT, P1 ;  /* 0x00000005ff007c0c */ /* 0x000fc6000bf45310 */
[--C-:B------:R-:W-:Y:S01]  /*0230*/  IMAD.IADD R3, R3, 0x1, -R2.reuse ;  /* 0x0000000103037824 */ /* 0x100fe200078e0a02 */
[----:B------:R-:W-:-:S09]  /*0240*/  PRMT R2, RZ, 0x7610, R2 ;  /* 0x00007610ff027816 */ /* 0x000fd20000000002 */
[----:B------:R-:W-:Y:S05]  /*0250*/  @P2 BRA `(.L_x_2) ;  /* 0x0000000000302947 */ /* 0x000fea0003800000 */
[----:B------:R-:W-:Y:S02]  /*0260*/  ULDC.64 UR6, c[0x0][0x588] ;  /* 0x0001620000067ab9 */ /* 0x000fe40000000a00 */
[----:B------:R-:W-:-:S04]  /*0270*/  ISETP.NE.U32.AND P0, PT, RZ, UR6, PT ;  /* 0x00000006ff007c0c */ /* 0x000fc8000bf05070 */
[----:B------:R-:W-:-:S13]  /*0280*/  ISETP.NE.AND.EX P0, PT, RZ, UR7, PT, P0 ;  /* 0x00000007ff007c0c */ /* 0x000fda000bf05300 */
[----:B------:R-:W-:Y:S05]  /*0290*/  @!P0 BRA `(.L_x_3) ;  /* 0x0000000000108947 */ /* 0x000fea0003800000 */
[----:B------:R-:W2:Y:S02]  /*02a0*/  LDG.E R2, desc[UR42][R8.64] ;  /* 0x0000002a08027981 */ /* 0x000ea4000c1e1900 */
[----:B--2---:R-:W-:Y:S01]  /*02b0*/  FSETP.NEU.AND P3, PT, R2, RZ, PT ;  /* 0x000000ff0200720b */ /* 0x004fe20003f6d000 */
[----:B------:R-:W-:Y:S01]  /*02c0*/  IMAD.MOV.U32 R2, RZ, RZ, 0x1 ;  /* 0x00000001ff027424 */ /* 0x000fe200078e00ff */
[----:B------:R-:W-:Y:S11]  /*02d0*/  BRA `(.L_x_2) ;  /* 0x0000000000107947 */ /* 0x000ff60003800000 */
.L_x_3:
[----:B------:R-:W-:Y:S01]  /*02e0*/  ULDC UR6, c[0x0][0x580] ;  /* 0x0001600000067ab9 */ /* 0x000fe20000000800 */
[----:B------:R-:W-:Y:S01]  /*02f0*/  IMAD.MOV.U32 R2, RZ, RZ, 0x1 ;  /* 0x00000001ff027424 */ /* 0x000fe200078e00ff */
[----:B------:R-:W-:Y:S02]  /*0300*/  FSETP.NEU.AND P3, PT, RZ, UR6, PT ;  /* 0x00000006ff007c0b */ /* 0x000fe4000bf6d000 */
[----:B------:R-:W-:-:S11]  /*0310*/  CS2R R8, SRZ ;  /* 0x0000000000087805 */ /* 0x000fd6000001ff00 */
.L_x_2:
[----:B------:R-:W-:Y:S01]  /*0320*/  ISETP.NE.U32.AND P0, PT, R8, RZ, PT ;  /* 0x000000ff0800720c */ /* 0x000fe20003f05070 */
[----:B------:R-:W-:Y:S01]  /*0330*/  IMAD.MOV.U32 R6, RZ, RZ, 0x1 ;  /* 0x00000001ff067424 */ /* 0x000fe200078e00ff */
[----:B------:R-:W-:Y:S02]  /*0340*/  ISETP.NE.AND.EX P1, PT, RZ, UR5, PT, P1 ;  /* 0x00000005ff007c0c */ /* 0x000fe4000bf25310 */
[----:B------:R-:W-:-:S13]  /*0350*/  ISETP.NE.AND.EX P0, PT, R9, RZ, PT, P0 ;  /* 0x000000ff0900720c */ /* 0x000fda0003f05300 */
[----:B------:R-:W-:Y:S05]  /*0360*/  @P0 BRA P1, `(.L_x_4) ;  /* 0x0000000000300947 */ /* 0x000fea0000800000 */
[----:B------:R-:W-:Y:S02]  /*0370*/  ISETP.NE.U32.AND P1, PT, RZ, UR4, PT ;  /* 0x00000004ff007c0c */ /* 0x000fe4000bf25070 */
[----:B------:R-:W-:Y:S02]  /*0380*/  ISETP.NE.U32.AND P0, PT, R8, RZ, PT ;  /* 0x000000ff0800720c */ /* 0x000fe40003f05070 */
[----:B------:R-:W-:Y:S02]  /*0390*/  ISETP.NE.AND.EX P1, PT, RZ, UR5, PT, P1 ;  /* 0x00000005ff007c0c */ /* 0x000fe4000bf25310 */
[----:B------:R-:W-:Y:S02]  /*03a0*/  PRMT R2, R2, 0x9910, RZ ;  /* 0x0000991002027816 */ /* 0x000fe400000000ff */
[----:B------:R-:W-:Y:S02]  /*03b0*/  ISETP.NE.AND.EX P0, PT, R9, RZ, PT, P0 ;  /* 0x000000ff0900720c */ /* 0x000fe40003f05300 */
[----:B------:R-:W-:-:S02]  /*03c0*/  ISETP.NE.AND P4, PT, R2, RZ, PT ;  /* 0x000000ff0200720c */ /* 0x000fc40003f85270 */
[----:B------:R-:W-:Y:S02]  /*03d0*/  SEL R9, RZ, 0xffffffff, P3 ;  /* 0xffffffffff097807 */ /* 0x000fe40001800000 */
[----:B------:R-:W-:-:S04]  /*03e0*/  SEL R2, RZ, 0xffffffff, P0 ;  /* 0xffffffffff027807 */ /* 0x000fc80000000000 */
[----:B------:R-:W-:-:S04]  /*03f0*/  @P1 SEL R9, R2, R9, !P4 ;  /* 0x0000000902091207 */ /* 0x000fc80006000000 */
[----:B------:R-:W-:-:S04]  /*0400*/  LOP3.LUT R9, R9, 0x1, RZ, 0xc0, !PT ;  /* 0x0000000109097812 */ /* 0x000fc800078ec0ff */
[----:B------:R-:W-:-:S04]  /*0410*/  ISETP.NE.U32.AND P0, PT, R9, 0x1, PT ;  /* 0x000000010900780c */ /* 0x000fc80003f05070 */
[----:B------:R-:W-:-:S09]  /*0420*/  SEL R6, RZ, 0x1, !P0 ;  /* 0x00000001ff067807 */ /* 0x000fd20004000000 */
.L_x_4:
[----:B------:R-:W1:Y:S02]  /*0430*/  SHFL.IDX PT, R2, R0, RZ, 0x1f ;  /* 0x00001fff00027589 */ /* 0x000e6400000e0000 */
[----:B-1----:R-:W-:-:S13]  /*0440*/  ISETP.NE.AND P0, PT, R2, RZ, PT ;  /* 0x000000ff0200720c */ /* 0x002fda0003f05270 */
[----:B------:R-:W-:Y:S05]  /*0450*/  @P0 BRA `(.L_x_5) ;  /* 0x0000000000940947 */ /* 0x000fea0003800000 */
[----:B------:R-:W-:Y:S01]  /*0460*/  ELECT P0, URZ, PT ;  /* 0x00000000003f782f */ /* 0x000fe20003800000 */
[----:B------:R-:W-:-:S12]  /*0470*/  BSSY B0, `(.L_x_5) ;  /* 0x0000023000007945 */ /* 0x000fd80003800000 */
[----:B------:R-:W-:Y:S05]  /*0480*/  @!P0 BRA `(.L_x_6) ;  /* 0x0000000000848947 */ /* 0x000fea0003800000 */
[----:B------:R-:W1:Y:S01]  /*0490*/  S2UR UR8, SR_CgaCtaId ;  /* 0x00000000000879c3 */ /* 0x000e620000008800 */
[----:B------:R-:W-:Y:S01]  /*04a0*/  UMOV UR4, 0x400 ;  /* 0x0000040000047882 */ /* 0x000fe20000000000 */
[----:B------:R-:W-:Y:S01]  /*04b0*/  UMOV UR5, 0x1 ;  /* 0x0000000100057882 */ /* 0x000fe20000000000 */
[----:B------:R-:W-:Y:S02]  /*04c0*/  UMOV UR6, 0x4 ;  /* 0x0000000400067882 */ /* 0x000fe40000000000 */
[----:B------:R-:W-:-:S04]  /*04d0*/  UIADD3 UR6, -UR6, 0x100000, URZ ;  /* 0x0010000006067890 */ /* 0x000fc8000fffe13f */
[----:B------:R-:W-:Y:S02]  /*04e0*/  USHF.L.U32 UR7, UR6, 0xb, URZ ;  /* 0x0000000b06077899 */ /* 0x000fe4000800063f */
[----:B------:R-:W-:Y:S02]  /*04f0*/  USHF.L.U32 UR6, UR6, 0x1, URZ ;  /* 0x0000000106067899 */ /* 0x000fe4000800063f */
[----:B-1----:R-:W-:Y:S02]  /*0500*/  ULEA UR8, UR8, UR4, 0x18 ;  /* 0x0000000408087291 */ /* 0x002fe4000f8ec03f */
[----:B------:R-:W-:-:S04]  /*0510*/  UIADD3 UR4, -UR5, 0x100000, URZ ;  /* 0x0010000005047890 */ /* 0x000fc8000fffe13f */
[----:B------:R-:W-:Y:S02]  /*0520*/  USHF.L.U32 UR5, UR4, 0xb, URZ ;  /* 0x0000000b04057899 */ /* 0x000fe4000800063f */
[----:B------:R-:W-:Y:S01]  /*0530*/  USHF.L.U32 UR4, UR4, 0x1, URZ ;  /* 0x0000000104047899 */ /* 0x000fe2000800063f */
[----:B------:R-:W1:Y:S11]  /*0540*/  FENCE.VIEW.ASYNC.S ;  /* 0x00000000000073c6 */ /* 0x000e760000000000 */
[----:B-1----:R1:W2:Y:S01]  /*0550*/  SYNCS.EXCH.64 URZ, [UR8], UR4 ;  /* 0x00000004083f75b2 */ /* 0x0022a20008000100 */
[----:B------:R1:W3:Y:S01]  /*0560*/  SYNCS.EXCH.64 URZ, [UR8+0x50], UR6 ;  /* 0x00005006083f75b2 */ /* 0x0002e20008000100 */
[----:B------:R1:W4:Y:S01]  /*0570*/  SYNCS.EXCH.64 URZ, [UR8+0x8], UR4 ;  /* 0x00000804083f75b2 */ /* 0x0003220008000100 */
[----:B------:R1:W1:Y:S01]  /*0580*/  SYNCS.EXCH.64 URZ, [UR8+0x58], UR6 ;  /* 0x00005806083f75b2 */ /* 0x0002620008000100 */
        /* <DEDUP_REMOVED lines=16> */
[----:B------:R-:W-:Y:S01]  /*0690*/  NOP ;  /* 0x0000000000007918 */ /* 0x000fe20000000000 */
.L_x_6:
[----:B-1----:R-:W-:Y:S05]  /*06a0*/  BSYNC B0 ;  /* 0x0000000000007941 */ /* 0x002fea0003800000 */
.L_x_5:
[----:B------:R-:W1:Y:S01]  /*06b0*/  S2UR UR9, SR_CTAID.X ;  /* 0x00000000000979c3 */ /* 0x000e620000002500 */
[----:B------:R-:W5:Y:S01]  /*06c0*/  S2R R8, SR_CTAID.Y ;  /* 0x0000000000087919 */ /* 0x000f620000002600 */
[----:B------:R-:W-:Y:S01]  /*06d0*/  ULDC UR4, c[0x0][0x150] ;  /* 0x0000540000047ab9 */ /* 0x000fe20000000800 */
[----:B------:R-:W-:Y:S01]  /*06e0*/  NOP ;  /* 0x0000000000007918 */ /* 0x000fe20000000000 */
[----:B------:R-:W2:Y:S04]  /*06f0*/  SHFL.IDX PT, R11, R0, RZ, 0x1f ;  /* 0x00001fff000b7589 */ /* 0x000ea800000e0000 */
[----:B------:R-:W3:Y:S01]  /*0700*/  LDC R13, c[0x0][0x144] ;  /* 0x00005100ff0d7b82 */ /* 0x000ee20000000800 */
[----:B-1----:R-:W-:-:S05]  /*0710*/  I2FP.F32.U32 R10, UR9 ;  /* 0x00000009000a7c45 */ /* 0x002fca0008201000 */
[----:B------:R-:W-:Y:S01]  /*0720*/  FMUL R12, R10, UR4 ;  /* 0x000000040a0c7c20 */ /* 0x000fe20008400000 */
[----:B--2---:R-:W-:Y:S01]  /*0730*/  ISETP.NE.AND P0, PT, R11, RZ, PT ;  /* 0x000000ff0b00720c */ /* 0x004fe20003f05270 */
[----:B------:R-:W-:Y:S01]  /*0740*/  ULDC UR4, c[0x0][0x154] ;  /* 0x0000550000047ab9 */ /* 0x000fe20000000800 */
[----:B------:R-:W-:Y:S02]  /*0750*/  SHF.R.S32.HI R11, RZ, 0x1f, R18 ;  /* 0x0000001fff0b7819 */ /* 0x000fe40000011412 */
[----:B-----5:R-:W-:Y:S01]  /*0760*/  I2FP.F32.U32 R14, R8 ;  /* 0x00000008000e7245 */ /* 0x020fe20000201000 */
[----:B------:R-:W1:Y:S01]  /*0770*/  F2I.U32.TRUNC.NTZ R12, R12 ;  /* 0x0000000c000c7305 */ /* 0x000e62000020f000 */
[----:B------:R-:W-:-:S03]  /*0780*/  LEA.HI R11, R11, R18, RZ, 0x7 ;  /* 0x000000120b0b7211 */ /* 0x000fc600078f38ff */
[----:B------:R-:W-:Y:S01]  /*0790*/  FMUL R16, R14, UR4 ;  /* 0x000000040e107c20 */ /* 0x000fe20008400000 */
[----:B-1----:R-:W-:-:S05]  /*07a0*/  IADD3 R10, -R12, RZ, RZ ;  /* 0x000000ff0c0a7210 */ /* 0x002fca0007ffe1ff */
[----:B---3--:R-:W-:Y:S01]  /*07b0*/  IMAD R10, R13, R10, UR9 ;  /* 0x000000090d0a7e24 */ /* 0x008fe2000f8e020a */
[----:B------:R-:W-:Y:S06]  /*07c0*/  @P0 BRA `(.L_x_7) ;  /* 0x0000000000580947 */ /* 0x000fec0003800000 */
[----:B------:R-:W1:Y:S01]  /*07d0*/  S2UR UR5, SR_CgaCtaId ;  /* 0x00000000000579c3 */ /* 0x000e620000008800 */
[----:B------:R-:W-:Y:S01]  /*07e0*/  UMOV UR4, 0x400 ;  /* 0x0000040000047882 */ /* 0x000fe20000000000 */
[----:B------:R-:W-:Y:S01]  /*07f0*/  UMOV UR6, 0x20 ;  /* 0x0000002000067882 */ /* 0x000fe20000000000 */
[----:B------:R-:W-:Y:S01]  /*0800*/  UMOV UR7, 0x100 ;  /* 0x0000010000077882 */ /* 0x000fe20000000000 */
[----:B------:R-:W-:Y:S01]  /*0810*/  ELECT P0, URZ, PT ;  /* 0x00000000003f782f */ /* 0x000fe20003800000 */
[----:B-1----:R-:W-:Y:S02]  /*0820*/  ULEA UR8, UR5, UR4, 0x18 ;  /* 0x0000000405087291 */ /* 0x002fe4000f8ec03f */
[----:B------:R-:W-:-:S04]  /*0830*/  UIADD3 UR4, -UR6, 0x100000, URZ ;  /* 0x0010000006047890 */ /* 0x000fc8000fffe13f */
[----:B------:R-:W-:Y:S02]  /*0840*/  USHF.L.U32 UR5, UR4, 0xb, URZ ;  /* 0x0000000b04057899 */ /* 0x000fe4000800063f */
[----:B------:R-:W-:Y:S02]  /*0850*/  USHF.L.U32 UR4, UR4, 0x1, URZ ;  /* 0x0000000104047899 */ /* 0x000fe4000800063f */
[----:B------:R-:W-:-:S04]  /*0860*/  UIADD3 UR6, -UR7, 0x100000, URZ ;  /* 0x0010000007067890 */ /* 0x000fc8000fffe13f */
[----:B------:R-:W-:Y:S02]  /*0870*/  USHF.L.U32 UR7, UR6, 0xb, URZ ;  /* 0x0000000b06077899 */ /* 0x000fe4000800063f */
[----:B------:R-:W-:Y:S01]  /*0880*/  USHF.L.U32 UR6, UR6, 0x1, URZ ;  /* 0x0000000106067899 */ /* 0x000fe2000800063f */
[----:B------:R-:W1:Y:S03]  /*0890*/  FENCE.VIEW.ASYNC.S ;  /* 0x00000000000073c6 */ /* 0x000e660000000000 */
[----:B-1----:R1:W2:Y:S08]  /*08a0*/  SYNCS.EXCH.64 URZ, [UR8+0xa0], UR4 ;  /* 0x0000a004083f75b2 */ /* 0x0022b00008000100 */
[----:B------:R1:W3:Y:S01]  /*08b0*/  SYNCS.EXCH.64 URZ, [UR8+0xc0], UR6 ;  /* 0x0000c006083f75b2 */ /* 0x0002e20008000100 */
[----:B------:R1:W1:Y:S01]  /*08c0*/  SYNCS.EXCH.64 URZ, [UR8+0xa8], UR4 ;  /* 0x0000a804083f75b2 */ /* 0x0002620008000100 */
[----:B------:R1:W1:Y:S01]  /*08d0*/  SYNCS.EXCH.64 URZ, [UR8+0xc8], UR6 ;  /* 0x0000c806083f75b2 */ /* 0x0002620008000100 */
[----:B------:R1:W1:Y:S01]  /*08e0*/  SYNCS.EXCH.64 URZ, [UR8+0xb0], UR4 ;  /* 0x0000b004083f75b2 */ /* 0x0002620008000100 */
[----:B------:R1:W1:Y:S01]  /*08f0*/  SYNCS.EXCH.64 URZ, [UR8+0xd0], UR6 ;  /* 0x0000d006083f75b2 */ /* 0x0002620008000100 */
[----:B------:R1:W1:Y:S01]  /*0900*/  SYNCS.EXCH.64 URZ, [UR8+0xb8], UR4 ;  /* 0x0000b804083f75b2 */ /* 0x0002620008000100 */
[----:B------:R1:W1:Y:S01]  /*0910*/  SYNCS.EXCH.64 URZ, [UR8+0xd8], UR6 ;  /* 0x0000d806083f75b2 */ /* 0x0002620008000100 */
[----:B------:R-:W-:Y:S01]  /*0920*/  NOP ;  /* 0x0000000000007918 */ /* 0x000fe20000000000 */
.L_x_7:
[----:B------:R-:W-:Y:S01]  /*0930*/  LOP3.LUT R11, R11, 0xffffff80, RZ, 0xc0, !PT ;  /* 0xffffff800b0b7812 */ /* 0x000fe200078ec0ff */
[----:B------:R-:W5:Y:S01]  /*0940*/  SHFL.IDX PT, R0, R0, RZ, 0x1f ;  /* 0x00001fff00007589 */ /* 0x000f6200000e0000 */
[----:B------:R-:W-:Y:S02]  /*0950*/  SHF.R.S32.HI R15, RZ, 0x1f, R2 ;  /* 0x0000001fff0f7819 */ /* 0x000fe40000011402 */
[----:B------:R-:W-:Y:S01]  /*0960*/  ELECT P0, URZ, PT ;  /* 0x00000000003f782f */ /* 0x000fe20003800000 */
[----:B------:R-:W4:Y:S01]  /*0970*/  F2I.U32.TRUNC.NTZ R16, R16 ;  /* 0x0000001000107305 */ /* 0x000f22000020f000 */
[----:B------:R-:W-:Y:S01]  /*0980*/  IMAD.IADD R12, R18, 0x1, -R11 ;  /* 0x00000001120c7824 */ /* 0x000fe200078e0a0b */
[----:B------:R-:W-:Y:S01]  /*0990*/  LEA.HI R15, R15, R2, RZ, 0x2 ;  /* 0x000000020f0f7211 */ /* 0x000fe200078f10ff */
[----:B-1----:R-:W-:Y:S01]  /*09a0*/  UMOV UR4, 0x20 ;  /* 0x0000002000047882 */ /* 0x002fe20000000000 */
[----:B------:R-:W-:Y:S01]  /*09b0*/  ISETP.NE.AND P4, PT, R3, RZ, PT ;  /* 0x000000ff0300720c */ /* 0x000fe20003f85270 */
[----:B------:R-:W-:Y:S01]  /*09c0*/  IMAD.MOV.U32 R22, RZ, RZ, 0x1 ;  /* 0x00000001ff167424 */ /* 0x000fe200078e00ff */
[----:B------:R-:W-:Y:S01]  /*09d0*/  SHF.R.S32.HI R11, RZ, 0x1f, R12 ;  /* 0x0000001fff0b7819 */ /* 0x000fe2000001140c */
[----:B------:R-:W-:Y:S01]  /*09e0*/  NOP ;  /* 0x0000000000007918 */ /* 0x000fe20000000000 */
[----:B------:R-:W-:Y:S01]  /*09f0*/  LOP3.LUT R15, R15, 0x3ffffffc, RZ, 0xc0, !PT ;  /* 0x3ffffffc0f0f7812 */ /* 0x000fe200078ec0ff */
[----:B------:R-:W-:Y:S01]  /*0a00*/  UMOV UR37, 0x1 ;  /* 0x0000000100257882 */ /* 0x000fe20000000000 */
[----:B------:R-:W-:-:S02]  /*0a10*/  LEA.HI R11, R11, R12, RZ, 0x3 ;  /* 0x0000000c0b0b7211 */ /* 0x000fc400078f18ff */
[----:B------:R-:W-:Y:S01]  /*0a20*/  ISETP.NE.AND P5, PT, R7, RZ, PT ;  /* 0x000000ff0700720c */ /* 0x000fe20003fa5270 */
[----:B------:R-:W-:Y:S01]  /*0a30*/  IMAD.IADD R15, R2, 0x1, -R15 ;  /* 0x00000001020f7824 */ /* 0x000fe200078e0a0f */
[--C-:B------:R-:W-:Y:S01]  /*0a40*/  SHF.R.S32.HI R13, RZ, 0x3, R11.reuse ;  /* 0x00000003ff0d7819 */ /* 0x100fe2000001140b */
[----:B------:R-:W1:Y:S01]  /*0a50*/  LDC R2, c[0x0][0x140] ;  /* 0x00005000ff027b82 */ /* 0x000e620000000800 */
[----:B------:R-:W-:Y:S02]  /*0a60*/  SHF.R.S32.HI R14, RZ, 0x1f, R11 ;  /* 0x0000001fff0e7819 */ /* 0x000fe4000001140b */
[----:B----4-:R-:W-:Y:S02]  /*0a70*/  IADD3 R24, -R16, RZ, RZ ;  /* 0x000000ff10187210 */ /* 0x010fe40007ffe1ff */
[----:B------:R-:W-:Y:S02]  /*0a80*/  LEA.HI R14, R14, R13, RZ, 0x2 ;  /* 0x0000000d0e0e7211 */ /* 0x000fe400078f10ff */
[----:B-----5:R-:W-:Y:S01]  /*0a90*/  ISETP.NE.OR P0, PT, R0, RZ, !P0 ;  /* 0x000000ff0000720c */ /* 0x020fe20004705670 */
[----:B------:R-:W4:Y:S01]  /*0aa0*/  LDC R11, c[0x0][0x148] ;  /* 0x00005200ff0b7b82 */ /* 0x000f220000000800 */
[----:B------:R-:W-:-:S05]  /*0ab0*/  LOP3.LUT R14, R14, 0xfffffffc, RZ, 0xc0, !PT ;  /* 0xfffffffc0e0e7812 */ /* 0x000fca00078ec0ff */
[----:B------:R-:W-:-:S04]  /*0ac0*/  IMAD.IADD R14, R13, 0x1, -R14 ;  /* 0x000000010d0e7824 */ /* 0x000fc800078e0a0e */
[----:B------:R-:W-:Y:S02]  /*0ad0*/  IMAD R14, R15, 0x4, R14 ;  /* 0x000000040f0e7824 */ /* 0x000fe400078e020e */
[----:B------:R-:W-:Y:S01]  /*0ae0*/  VOTEU.ALL UP0, P0 ;  /* 0x00000000003f7886 */ /* 0x000fe20000000000 */
[----:B------:R-:W-:Y:S01]  /*0af0*/  VOTEU.ALL UP1, P0 ;  /* 0x00000000003f7886 */ /* 0x000fe20000020000 */
[C---:B------:R-:W-:Y:S01]  /*0b00*/  IMAD.SHL.U32 R23, R14.reuse, 0x4, RZ ;  /* 0x000000040e177824 */ /* 0x040fe200078e00ff */
[----:B------:R-:W-:Y:S02]  /*0b10*/  LEA.HI R0, R14, R14, RZ, 0x1 ;  /* 0x0000000e0e007211 */ /* 0x000fe400078f08ff */
[----:B------:R-:W5:Y:S01]  /*0b20*/  @!UP0 S2UR UR7, SR_CgaCtaId ;  /* 0x00000000000789c3 */ /* 0x000f620000008800 */
[----:B------:R-:W-:Y:S01]  /*0b30*/  @!UP0 UMOV UR6, 0x400 ;  /* 0x0000040000068882 */ /* 0x000fe20000000000 */
[----:B------:R-:W-:Y:S01]  /*0b40*/  LOP3.LUT R13, R0, 0xfffffffe, RZ, 0xc0, !PT ;  /* 0xfffffffe000d7812 */ /* 0x000fe200078ec0ff */
[----:B------:R-:W-:-:S04]  /*0b50*/  @!UP0 UIADD3 UR4, -UR4, 0x100000, URZ ;  /* 0x0010000004048890 */ /* 0x000fc8000fffe13f */
[----:B------:R-:W-:Y:S02]  /*0b60*/  @!UP0 USHF.L.U32 UR5, UR4, 0xb, URZ ;  /* 0x0000000b04058899 */ /* 0x000fe4000800063f */
[----:B------:R-:W-:Y:S01]  /*0b70*/  @!UP0 USHF.L.U32 UR4, UR4, 0x1, URZ ;  /* 0x0000000104048899 */ /* 0x000fe2000800063f */
[----:B------:R-:W-:Y:S02]  /*0b80*/  LOP3.LUT R23, R14, 0xc, R23, 0x78, !PT ;  /* 0x0000000c0e177812 */ /* 0x000fe400078e7817 */
[----:B-1----:R-:W-:Y:S01]  /*0b90*/  ISETP.EQ.U32.AND P3, PT, R2, 0x1, PT ;  /* 0x000000010200780c */ /* 0x002fe20003f62070 */
[----:B------:R-:W-:Y:S02]  /*0ba0*/  IMAD.IADD R13, R14, 0x1, -R13 ;  /* 0x000000010e0d7824 */ /* 0x000fe400078e0a0d */
[----:B------:R-:W-:-:S03]  /*0bb0*/  VIADD R14, R7, 0xffffffff ;  /* 0xffffffff070e7836 */ /* 0x000fc60000000000 */
[----:B------:R-:W-:Y:S01]  /*0bc0*/  ISETP.NE.AND P1, PT, R13, R10, PT ;  /* 0x0000000a0d00720c */ /* 0x000fe20003f25270 */
[----:B----4-:R-:W-:Y:S01]  /*0bd0*/  IMAD R13, R11, R24, R8 ;  /* 0x000000180b0d7224 */ /* 0x010fe200078e0208 */
[----:B-----5:R-:W-:-:S11]  /*0be0*/  @!UP0 ULEA UR6, UR7, UR6, 0x18 ;  /* 0x0000000607068291 */ /* 0x020fd6000f8ec03f */
[C---:B------:R-:W-:Y:S01]  /*0bf0*/  @P1 LEA.HI R0, R23.reuse, R23, RZ, 0x1 ;  /* 0x0000001717001211 */ /* 0x040fe200078f08ff */
[----:B------:R-:W-:Y:S01]  /*0c00*/  VOTEU.ALL UP0, P0 ;  /* 0x00000000003f7886 */ /* 0x000fe20000000000 */
[----:B------:R-:W-:Y:S02]  /*0c10*/  LOP3.LUT P0, RZ, R12, 0x7, RZ, 0xc0, !PT ;  /* 0x000000070cff7812 */ /* 0x000fe4000780c0ff */
[----:B------:R-:W-:Y:S02]  /*0c20*/  @P1 SHF.R.S32.HI R0, RZ, 0x1, R0 ;  /* 0x00000001ff001819 */ /* 0x000fe40000011400 */
[----:B------:R-:W-:Y:S02]  /*0c30*/  ISETP.LT.U32.AND P0, PT, R23, 0x2, !P0 ;  /* 0x000000021700780c */ /* 0x000fe40004701070 */
[----:B------:R-:W-:Y:S01]  /*0c40*/  @P1 ISETP.NE.AND P6, PT, R0, R13, PT ;  /* 0x0000000d0000120c */ /* 0x000fe20003fc5270 */
[----:B------:R-:W1:Y:S02]  /*0c50*/  FENCE.VIEW.ASYNC.S ;  /* 0x00000000000073c6 */ /* 0x000e640000000000 */
[----:B-1----:R1:W4:Y:S01]  /*0c60*/  @!UP0 SYNCS.EXCH.64 URZ, [UR6+0xe0], UR4 ;  /* 0x0000e004063f85b2 */ /* 0x0023220008000100 */
[----:B------:R-:W-:-:S02]  /*0c70*/  @P1 SEL R22, RZ, 0x1, P6 ;  /* 0x00000001ff161807 */ /* 0x000fc40003000000 */
[C---:B------:R-:W-:Y:S02]  /*0c80*/  ISETP.EQ.OR P1, PT, R3.reuse, 0x3, !P4 ;  /* 0x000000030300780c */ /* 0x040fe40006722670 */
[----:B------:R-:W-:Y:S02]  /*0c90*/  ISETP.EQ.AND P6, PT, R3, 0x2, !P5 ;  /* 0x000000020300780c */ /* 0x000fe40006fc2270 */
[----:B------:R-:W-:Y:S02]  /*0ca0*/  ISETP.EQ.AND P1, PT, R7, RZ, P1 ;  /* 0x000000ff0700720c */ /* 0x000fe40000f22270 */
[----:B------:R-:W-:Y:S02]  /*0cb0*/  SEL R7, RZ, 0x1, !P0 ;  /* 0x00000001ff077807 */ /* 0x000fe40004000000 */
[----:B------:R-:W-:Y:S02]  /*0cc0*/  ISETP.GE.U32.AND P0, PT, R14, 0x2, PT ;  /* 0x000000020e00780c */ /* 0x000fe40003f06070 */
[----:B------:R-:W-:-:S02]  /*0cd0*/  SEL R0, RZ, 0x1, !P6 ;  /* 0x00000001ff007807 */ /* 0x000fc40007000000 */
[----:B------:R-:W-:Y:S01]  /*0ce0*/  SEL R19, RZ, 0x1, !P1 ;  /* 0x00000001ff137807 */ /* 0x000fe20004800000 */
[----:B------:R1:W1:Y:S01]  /*0cf0*/  @!UP1 SYNCS.EXCH.64 URZ, [UR6+0xe8], UR4 ;  /* 0x0000e804063f95b2 */ /* 0x0002620008000100 */
[----:B------:R-:W-:Y:S01]  /*0d00*/  LOP3.LUT R22, R22, R7, RZ, 0xc0, !PT ;  /* 0x0000000716167212 */ /* 0x000fe200078ec0ff */
[----:B------:R-:W-:Y:S01]  /*0d10*/  NOP ;  /* 0x0000000000007918 */ /* 0x000fe20000000000 */
[----:B------:R-:W-:Y:S02]  /*0d20*/  SEL R0, R0, 0x2, P0 ;  /* 0x0000000200007807 */ /* 0x000fe40000000000 */
[----:B------:R-:W-:Y:S01]  /*0d30*/  SEL R19, R19, 0x2, P0 ;  /* 0x0000000213137807 */ /* 0x000fe20000000000 */
[----:B------:R-:W-:Y:S06]  /*0d40*/  @!P3 BRA `(.L_x_8) ;  /* 0x000000000008b947 */ /* 0x000fec0003800000 */
[----:B-1234-:R-:W-:Y:S01]  /*0d50*/  UCGABAR_ARV ;  /* 0x00000000000079c7 */ /* 0x01efe20008000000 */
[----:B------:R-:W-:Y:S05]  /*0d60*/  BRA `(.L_x_9) ;  /* 0x0000000000047947 */ /* 0x000fea0003800000 */
.L_x_8:
[----:B-1234-:R-:W-:Y:S01]  /*0d70*/  NOP ;  /* 0x0000000000007918 */ /* 0x01efe20000000000 */
.L_x_9:
[----:B------:R-:W1:Y:S01]  /*0d80*/  LDC R2, c[0x0][0x904] ;  /* 0x00024100ff027b82 */ /* 0x000e620000000800 */
[----:B------:R-:W-:Y:S02]  /*0d90*/  IMAD.U32 R12, RZ, RZ, UR9 ;  /* 0x00000009ff0c7e24 */ /* 0x000fe4000f8e00ff */
[----:B------:R-:W-:Y:S01]  /*0da0*/  IMAD.MOV.U32 R13, RZ, RZ, RZ ;  /* 0x000000ffff0d7224 */ /* 0x000fe200078e00ff */
[----:B-1----:R-:W-:-:S04]  /*0db0*/  ISETP.NE.AND P1, PT, R2, 0x1, PT ;  /* 0x000000010200780c */ /* 0x002fc80003f25270 */
[----:B------:R-:W-:-:S09]  /*0dc0*/  P2R R7, PR, RZ, 0x2 ;  /* 0x00000002ff077803 */ /* 0x000fd20000000000 */
[----:B------:R-:W1:Y:S01]  /*0dd0*/  @P1 LDC R17, c[0x0][0x10] ;  /* 0x00000400ff111b82 */ /* 0x000e620000000800 */
[----:B------:R-:W-:Y:S02]  /*0de0*/  @P1 IMAD.MOV.U32 R9, RZ, RZ, RZ ;  /* 0x000000ffff091224 */ /* 0x000fe400078e00ff */
[----:B------:R-:W-:-:S05]  /*0df0*/  @P1 IMAD.MOV.U32 R15, RZ, RZ, RZ ;  /* 0x000000ffff0f1224 */ /* 0x000fca00078e00ff */
[----:B------:R-:W2:Y:S01]  /*0e00*/  @!P1 LDC R7, c[0x0][0xc] ;  /* 0x00000300ff079b82 */ /* 0x000ea20000000800 */
[----:B------:R-:W-:Y:S01]  /*0e10*/  ULDC UR4, c[0x0][0xc] ;  /* 0x0000030000047ab9 */ /* 0x000fe20000000800 */
[----:B------:R-:W-:Y:S01]  /*0e20*/  ULDC UR5, c[0x0][0x10] ;  /* 0x0000040000057ab9 */ /* 0x000fe20000000800 */
[----:B------:R-:W-:Y:S01]  /*0e30*/  ULDC UR6, c[0x0][0x14] ;  /* 0x0000050000067ab9 */ /* 0x000fe20000000800 */
[----:B------:R-:W-:-:S04]  /*0e40*/  UIMAD.WIDE.U32 UR4, UR4, UR5, URZ ;  /* 0x00000005040472a5 */ /* 0x000fc8000f8e003f */
[----:B------:R-:W-:Y:S02]  /*0e50*/  UIMAD.WIDE.U32 UR40, UR4, UR6, URZ ;  /* 0x00000006042872a5 */ /* 0x000fe4000f8e003f */
[----:B------:R-:W-:-:S04]  /*0e60*/  UIMAD UR38, UR5, UR6, URZ ;  /* 0x00000006052672a4 */ /* 0x000fc8000f8e023f */
[----:B------:R-:W-:Y:S01]  /*0e70*/  UIADD3 UR38, UR41, UR38, URZ ;  /* 0x0000002629267290 */ /* 0x000fe2000fffe03f */
[----:B-1----:R-:W-:-:S05]  /*0e80*/  @P1 IMAD.WIDE.U32 R16, R17, UR9, R8 ;  /* 0x0000000911101c25 */ /* 0x002fca000f8e0008 */
[----:B------:R-:W-:Y:S01]  /*0e90*/  @P1 IADD3 R17, R17, R15, RZ ;  /* 0x0000000f11111210 */ /* 0x000fe20007ffe0ff */
[----:B--2---:R-:W-:-:S04]  /*0ea0*/  @!P1 IMAD.WIDE.U32 R12, R8, R7, R12 ;  /* 0x00000007080c9225 */ /* 0x004fc800078e000c */
[----:B------:R-:W-:Y:S02]  /*0eb0*/  @!P1 IMAD.MOV.U32 R16, RZ, RZ, R12 ;  /* 0x000000ffff109224 */ /* 0x000fe400078e000c */
[----:B------:R-:W-:Y:S01]  /*0ec0*/  @!P1 IMAD.MOV.U32 R17, RZ, RZ, R13 ;  /* 0x000000ffff119224 */ /* 0x000fe200078e000d */
[----:B------:R-:W-:Y:S06]  /*0ed0*/  @!P3 BRA `(.L_x_10) ;  /* 0x00000000000cb947 */ /* 0x000fec0003800000 */
[----:B------:R-:W-:Y:S01]  /*0ee0*/  UCGABAR_WAIT ;  /* 0x0000000000007dc7 */ /* 0x000fe20008000000 */
[----:B------:R-:W-:Y:S01]  /*0ef0*/  CCTL.IVALL ;  /* 0x00000000ff00798f */ /* 0x000fe20002000000 */
[----:B------:R-:W-:Y:S05]  /*0f00*/  BRA `(.L_x_11) ;  /* 0x0000000000047947 */ /* 0x000fea0003800000 */
.L_x_10:
[----:B------:R-:W-:Y:S06]  /*0f10*/  BAR.SYNC.DEFER_BLOCKING 0x0 ;  /* 0x0000000000007b1d */ /* 0x000fec0000010000 */
.L_x_11:
[----:B------:R-:W1:Y:S01]  /*0f20*/  S2UR UR36, SR_CgaCtaId ;  /* 0x00000000002479c3 */ /* 0x000e620000008800 */
[----:B------:R-:W-:Y:S05]  /*0f30*/  @!P5 BRA `(.L_x_12) ;  /* 0x0000005c00c0d947 */ /* 0x000fea0003800000 */
[----:B------:R-:W-:-:S13]  /*0f40*/  ISETP.GT.U32.AND P0, PT, R14, 0x1, PT ;  /* 0x000000010e00780c */ /* 0x000fda0003f04070 */
[----:B-1----:R-:W-:Y:S05]  /*0f50*/  @P0 EXIT ;  /* 0x000000000000094d */ /* 0x002fea0003800000 */
[----:B------:R-:W-:Y:S01]  /*0f60*/  ULDC.64 UR4, c[0x0][0x8f8] ;  /* 0x00023e0000047ab9 */ /* 0x000fe20000000a00 */
[----:B------:R-:W-:Y:S01]  /*0f70*/  UMOV UR47, 0xffffffff ;  /* 0xffffffff002f7882 */ /* 0x000fe20000000000 */
[----:B------:R-:W-:Y:S01]  /*0f80*/  ISETP.GE.U32.AND P0, PT, R16, UR4, PT ;  /* 0x0000000410007c0c */ /* 0x000fe2000bf06070 */
[----:B------:R-:W-:Y:S01]  /*0f90*/  IMAD.MOV.U32 R89, RZ, RZ, -0x1 ;  /* 0xffffffffff597424 */ /* 0x000fe200078e00ff */
[----:B------:R-:W-:Y:S01]  /*0fa0*/  PRMT R90, RZ, 0x7610, R90 ;  /* 0x00007610ff5a7816 */ /* 0x000fe2000000005a */
[----:B------:R-:W-:Y:S01]  /*0fb0*/  IMAD.MOV.U32 R88, RZ, RZ, -0x1 ;  /* 0xffffffffff587424 */ /* 0x000fe200078e00ff */
[----:B------:R-:W-:Y:S02]  /*0fc0*/  ISETP.GE.U32.AND.EX P0, PT, R17, UR5, PT, P0 ;  /* 0x0000000511007c0c */ /* 0x000fe4000bf06100 */
[----:B------:R-:W-:-:S11]  /*0fd0*/  PRMT R3, RZ, 0x7610, R3 ;  /* 0x00007610ff037816 */ /* 0x000fd60000000003 */
[----:B------:R-:W-:Y:S05]  /*0fe0*/  @P0 BRA `(.L_x_13) ;  /* 0x0000000400280947 */ /* 0x000fea0003800000 */
[----:B------:R-:W1:Y:S01]  /*0ff0*/  LDC.64 R20, c[0x0][0x8d0] ;  /* 0x00023400ff147b82 */ /* 0x000e620000000a00 */
[----:B------:R-:W-:Y:S02]  /*1000*/  IMAD.MOV.U32 R4, RZ, RZ, R16 ;  /* 0x000000ffff047224 */ /* 0x000fe400078e0010 */
[----:B------:R-:W-:-:S05]  /*1010*/  IMAD.MOV.U32 R5, RZ, RZ, R17 ;  /* 0x000000ffff057224 */ /* 0x000fca00078e0011 */
[----:B------:R-:W2:Y:S08]  /*1020*/  LDC R14, c[0x0][0x8d8] ;  /* 0x00023600ff0e7b82 */ /* 0x000eb00000000800 */
[----:B------:R-:W3:Y:S01]  /*1030*/  LDC.64 R26, c[0x0][0x8c8] ;  /* 0x00023200ff1a7b82 */ /* 0x000ee20000000a00 */
[----:B-1----:R-:W-:-:S04]  /*1040*/  ISETP.NE.U32.AND P0, PT, R20, RZ, PT ;  /* 0x000000ff1400720c */ /* 0x002fc80003f05070 */
[----:B------:R-:W-:-:S13]  /*1050*/  ISETP.NE.AND.EX P0, PT, R21, RZ, PT, P0 ;  /* 0x000000ff1500720c */ /* 0x000fda0003f05300 */
[----:B--23--:R-:W-:Y:S05]  /*1060*/  @!P0 BRA `(.L_x_14) ;  /* 0x0000000000288947 */ /* 0x00cfea0003800000 */
[----:B------:R-:W1:Y:S02]  /*1070*/  LDC R3, c[0x0][0x8dc] ;  /* 0x00023700ff037b82 */ /* 0x000e640000000800 */
[----:B-1----:R-:W-:-:S04]  /*1080*/  IADD3 R3, P0, R16, R3, RZ ;  /* 0x0000000310037210 */ /* 0x002fc80007f1e0ff */
[----:B------:R-:W-:-:S05]  /*1090*/  IADD3.X R15, RZ, R17, RZ, P0, !PT ;  /* 0x00000011ff0f7210 */ /* 0x000fca00007fe4ff */
[----:B------:R-:W-:-:S04]  /*10a0*/  IMAD.WIDE.U32 R4, R15, R20, RZ ;  /* 0x000000140f047225 */ /* 0x000fc800078e00ff */
[----:B------:R-:W-:-:S04]  /*10b0*/  IMAD.WIDE.U32 R6, P0, R3, R21, R4 ;  /* 0x0000001503067225 */ /* 0x000fc80007800004 */
[----:B------:R-:W-:-:S04]  /*10c0*/  IMAD.WIDE.U32 R4, R3, R20, RZ ;  /* 0x0000001403047225 */ /* 0x000fc800078e00ff */
[----:B------:R-:W-:Y:S01]  /*10d0*/  IMAD.X R13, RZ, RZ, RZ, P0 ;  /* 0x000000ffff0d7224 */ /* 0x000fe200000e06ff */
[----:B------:R-:W-:Y:S01]  /*10e0*/  IADD3 RZ, P0, R5, R6, RZ ;  /* 0x0000000605ff7210 */ /* 0x000fe20007f1e0ff */
[----:B------:R-:W-:-:S04]  /*10f0*/  IMAD.MOV.U32 R12, RZ, RZ, R7 ;  /* 0x000000ffff0c7224 */ /* 0x000fc800078e0007 */
[----:B------:R-:W-:-:S08]  /*1100*/  IMAD.WIDE.U32.X R4, R15, R21, R12, P0 ;  /* 0x000000150f047225 */ /* 0x000fd000000e040c */
.L_x_14:
[----:B------:R-:W1:Y:S01]  /*1110*/  LDC.64 R28, c[0x0][0x8e8] ;  /* 0x00023a00ff1c7b82 */ /* 0x000e620000000a00 */
[-CC-:B------:R-:W-:Y:S01]  /*1120*/  SHF.R.U64 R30, R4, R14.reuse, R5.reuse ;  /* 0x0000000e041e7219 */ /* 0x180fe20000001205 */
[----:B------:R-:W-:Y:S01]  /*1130*/  ULDC UR4, c[0x0][0x900] ;  /* 0x0002400000047ab9 */ /* 0x000fe20000000800 */
[----:B------:R-:W-:Y:S01]  /*1140*/  SHF.R.U32.HI R3, RZ, R14, R5 ;  /* 0x0000000eff037219 */ /* 0x000fe20000011605 */
[----:B------:R-:W-:Y:S01]  /*1150*/  IMAD R25, R11, R24, R8 ;  /* 0x000000180b197224 */ /* 0x000fe200078e0208 */
[----:B------:R-:W-:-:S03]  /*1160*/  IADD3 R7, P0, RZ, -R30, RZ ;  /* 0x8000001eff077210 */ /* 0x000fc60007f1e0ff */
[----:B------:R-:W2:Y:S02]  /*1170*/  LDC R20, c[0x0][0x8c0] ;  /* 0x00023000ff147b82 */ /* 0x000ea40000000800 */
[----:B------:R-:W-:Y:S02]  /*1180*/  IMAD.X R3, RZ, RZ, ~R3, P0 ;  /* 0x000000ffff037224 */ /* 0x000fe400000e0e03 */
[----:B------:R-:W-:-:S04]  /*1190*/  IMAD.WIDE.U32 R4, R7, R26, R16 ;  /* 0x0000001a07047225 */ /* 0x000fc800078e0010 */
[----:B------:R-:W3:Y:S01]  /*11a0*/  LDC R14, c[0x0][0x8b0] ;  /* 0x00022c00ff0e7b82 */ /* 0x000ee20000000800 */
[----:B------:R-:W-:-:S04]  /*11b0*/  IMAD R6, R3, R26, RZ ;  /* 0x0000001a03067224 */ /* 0x000fc800078e02ff */
[----:B------:R-:W-:-:S03]  /*11c0*/  IMAD R3, R7, R27, R6 ;  /* 0x0000001b07037224 */ /* 0x000fc600078e0206 */
[----:B------:R-:W4:Y:S01]  /*11d0*/  LDC R26, c[0x0][0x8a8] ;  /* 0x00022a00ff1a7b82 */ /* 0x000f220000000800 */
[----:B------:R-:W-:Y:S01]  /*11e0*/  IMAD.IADD R3, R5, 0x1, R3 ;  /* 0x0000000105037824 */ /* 0x000fe200078e0203 */
[----:B-1----:R-:W-:-:S04]  /*11f0*/  ISETP.NE.U32.AND P0, PT, R28, RZ, PT ;  /* 0x000000ff1c00720c */ /* 0x002fc80003f05070 */
[----:B------:R-:W-:Y:S02]  /*1200*/  ISETP.NE.AND.EX P0, PT, R29, RZ, PT, P0 ;  /* 0x000000ff1d00720c */ /* 0x000fe40003f05300 */
[----:B------:R-:W1:Y:S01]  /*1210*/  LDC R13, c[0x0][0x8f0] ;  /* 0x00023c00ff0d7b82 */ /* 0x000e620000000800 */
[-CC-:B--2---:R-:W-:Y:S02]  /*1220*/  SHF.R.U64 R12, R4, R20.reuse, R3.reuse ;  /* 0x00000014040c7219 */ /* 0x184fe40000001203 */
[----:B------:R-:W-:-:S05]  /*1230*/  SHF.R.U32.HI R3, RZ, R20, R3 ;  /* 0x00000014ff037219 */ /* 0x000fca0000011603 */
[----:B------:R-:W2:Y:S01]  /*1240*/  LDC R15, c[0x0][0x8e0] ;  /* 0x00023800ff0f7b82 */ /* 0x000ea20000000800 */
[-CC-:B---3--:R-:W-:Y:S02]  /*1250*/  SHF.R.U64 R20, R12, R14.reuse, R3.reuse ;  /* 0x0000000e0c147219 */ /* 0x188fe40000001203 */
[----:B------:R-:W-:Y:S01]  /*1260*/  SHF.R.U32.HI R4, RZ, R14, R3 ;  /* 0x0000000eff047219 */ /* 0x000fe20000011603 */
[----:B------:R-:W-:-:S03]  /*1270*/  IMAD.MOV.U32 R3, RZ, RZ, -0x1 ;  /* 0xffffffffff037424 */ /* 0x000fc600078e00ff */
[--C-:B------:R-:W-:Y:S01]  /*1280*/  SHF.R.U64 R14, R20, UR4, R4.reuse ;  /* 0x00000004140e7c19 */ /* 0x100fe20008001204 */
[----:B------:R-:W3:Y:S01]  /*1290*/  LDC R21, c[0x0][0x8b8] ;  /* 0x00022e00ff157b82 */ /* 0x000ee20000000800 */
[----:B------:R-:W-:Y:S02]  /*12a0*/  SHF.L.U32 R3, R3, UR4, RZ ;  /* 0x0000000403037c19 */ /* 0x000fe400080006ff */
[----:B------:R-:W-:Y:S01]  /*12b0*/  SHF.R.U32.HI R5, RZ, UR4, R4 ;  /* 0x00000004ff057c19 */ /* 0x000fe20008011604 */
[----:B------:R-:W-:Y:S01]  /*12c0*/  IMAD.MOV.U32 R4, RZ, RZ, R14 ;  /* 0x000000ffff047224 */ /* 0x000fe200078e000e */
[----:B------:R-:W-:Y:S01]  /*12d0*/  LOP3.LUT R3, RZ, R3, RZ, 0x33, !PT ;  /* 0x00000003ff037212 */ /* 0x000fe200078e33ff */
[----:B----4-:R-:W-:Y:S06]  /*12e0*/  @!P0 BRA `(.L_x_15) ;  /* 0x0000000000288947 */ /* 0x010fec0003800000 */
[----:B------:R-:W4:Y:S02]  /*12f0*/  LDC R9, c[0x0][0x8f4] ;  /* 0x00023d00ff097b82 */ /* 0x000f240000000800 */
[----:B----4-:R-:W-:-:S04]  /*1300*/  IADD3 R9, P0, R14, R9, RZ ;  /* 0x000000090e097210 */ /* 0x010fc80007f1e0ff */
        /* <DEDUP_REMOVED lines=8> */
.L_x_15:
[----:B-1----:R-:W-:Y:S01]  /*1390*/  SHF.R.U64 R4, R4, R13, R5 ;  /* 0x0000000d04047219 */ /* 0x002fe20000001205 */
[----:B------:R-:W-:Y:S01]  /*13a0*/  USHF.L.U32 UR4, UR37, UR4, URZ ;  /* 0x0000000425047299 */ /* 0x000fe2000800063f */
[----:B------:R-:W-:Y:S01]  /*13b0*/  LOP3.LUT R3, R20, R3, RZ, 0xc0, !PT ;  /* 0x0000000314037212 */ /* 0x000fe200078ec0ff */
[----:B------:R-:W-:Y:S01]  /*13c0*/  VIADD R5, R26, 0xffffffff ;  /* 0xffffffff1a057836 */ /* 0x000fe20000000000 */
[----:B------:R-:W-:Y:S01]  /*13d0*/  SEL R10, R10, R25, !P1 ;  /* 0x000000190a0a7207 */ /* 0x000fe20004800000 */
[----:B------:R-:W-:Y:S01]  /*13e0*/  IMAD.MOV R6, RZ, RZ, -R4 ;  /* 0x000000ffff067224 */ /* 0x000fe200078e0a04 */
[----:B------:R-:W-:Y:S01]  /*13f0*/  R2UR UR47, R30 ;  /* 0x000000001e2f72ca */ /* 0x000fe200000e0000 */
[----:B------:R-:W-:Y:S01]  /*1400*/  IMAD R7, R4, UR4, R3 ;  /* 0x0000000404077c24 */ /* 0x000fe2000f8e0203 */
[----:B------:R-:W-:Y:S01]  /*1410*/  LOP3.LUT R5, R12, R5, RZ, 0xc0, !PT ;  /* 0x000000050c057212 */ /* 0x000fe200078ec0ff */
[----:B--2---:R-:W-:Y:S02]  /*1420*/  IMAD R3, R6, R15, R14 ;  /* 0x0000000f06037224 */ /* 0x004fe400078e020e */
[----:B---3--:R-:W-:-:S02]  /*1430*/  IMAD R10, R7, R21, R10 ;  /* 0x00000015070a7224 */ /* 0x008fc400078e020a */
[----:B------:R-:W-:Y:S02]  /*1440*/  IMAD R3, R3, R26, R5 ;  /* 0x0000001a03037224 */ /* 0x000fe400078e0205 */
[----:B------:R-:W-:-:S03]  /*1450*/  IMAD.MOV.U32 R4, RZ, RZ, 0x1 ;  /* 0x00000001ff047424 */ /* 0x000fc600078e00ff */
[----:B------:R-:W-:Y:S02]  /*1460*/  SEL R88, R3, R10, !P1 ;  /* 0x0000000a03587207 */ /* 0x000fe40004800000 */
[----:B------:R-:W-:Y:S02]  /*1470*/  SEL R89, R10, R3, !P1 ;  /* 0x000000030a597207 */ /* 0x000fe40004800000 */
[----:B------:R-:W-:-:S07]  /*1480*/  PRMT R3, R4, 0x7610, R3 ;  /* 0x0000761004037816 */ /* 0x000fce0000000003 */
.L_x_13:
[----:B------:R-:W-:-:S08]  /*1490*/  NOP ;  /* 0x0000000000007918 */ /* 0x000fd00000000000 */
[----:B------:R-:W1:Y:S02]  /*14a0*/  USETMAXREG.TRY_ALLOC.CTAPOOL UP0, 0xe8 ;  /* 0x000000e8000079c8 */ /* 0x000e640008000600 */
[----:B-1----:R-:W-:-:S13]  /*14b0*/  PLOP3.LUT P0, PT, PT, PT, UP0, 0x80, 0x0 ;  /* 0x000000000000781c */ /* 0x002fda0003f0f008 */
[----:B------:R-:W-:Y:S05]  /*14c0*/  @!P0 BRA `(.L_x_13) ;  /* 0xfffffffc00f08947 */ /* 0x000fea000383ffff */
[----:B------:R-:W-:Y:S02]  /*14d0*/  ULDC.64 UR4, c[0x0][0x590] ;  /* 0x0001640000047ab9 */ /* 0x000fe40000000a00 */
[----:B------:R-:W-:-:S04]  /*14e0*/  ISETP.NE.U32.AND P0, PT, RZ, UR4, PT ;  /* 0x00000004ff007c0c */ /* 0x000fc8000bf05070 */
[----:B------:R-:W-:-:S13]  /*14f0*/  ISETP.NE.AND.EX P0, PT, RZ, UR5, PT, P0 ;  /* 0x00000005ff007c0c */ /* 0x000fda000bf05300 */
[----:B------:R-:W-:Y:S05]  /*1500*/  @P0 BRA `(.L_x_16) ;  /* 0x00000000002c0947 */ /* 0x000fea0003800000 */
[----:B------:R-:W-:Y:S02]  /*1510*/  ULDC.64 UR4, c[0x0][0x588] ;  /* 0x0001620000047ab9 */ /* 0x000fe40000000a00 */
[----:B------:R-:W-:-:S04]  /*1520*/  ISETP.NE.U32.AND P0, PT, RZ, UR4, PT ;  /* 0x00000004ff007c0c */ /* 0x000fc8000bf05070 */
[----:B------:R-:W-:-:S13]  /*1530*/  ISETP.NE.AND.EX P0, PT, RZ, UR5, PT, P0 ;  /* 0x00000005ff007c0c */ /* 0x000fda000bf05300 */
[----:B------:R-:W-:Y:S05]  /*1540*/  @!P0 BRA `(.L_x_17) ;  /* 0x0000000000108947 */ /* 0x000fea0003800000 */
[----:B------:R-:W1:Y:S02]  /*1550*/  LDC.64 R4, c[0x0][0x588] ;  /* 0x00016200ff047b82 */ /* 0x000e640000000a00 */
[----:B-1----:R1:W5:Y:S01]  /*1560*/  LDG.E R91, desc[UR42][R4.64] ;  /* 0x0000002a045b7981 */ /* 0x002362000c1e1900 */
[----:B------:R-:W-:Y:S01]  /*1570*/  IMAD.MOV.U32 R90, RZ, RZ, 0x1 ;  /* 0x00000001ff5a7424 */ /* 0x000fe200078e00ff */
[----:B------:R-:W-:Y:S06]  /*1580*/  BRA `(.L_x_16) ;  /* 0x00000000000c7947 */ /* 0x000fec0003800000 */
.L_x_17:
[----:B------:R-:W-:Y:S01]  /*1590*/  ULDC UR4, c[0x0][0x580] ;  /* 0x0001600000047ab9 */ /* 0x000fe20000000800 */
[----:B------:R-:W-:Y:S01]  /*15a0*/  MOV R90, 0x1 ;  /* 0x00000001005a7802 */ /* 0x000fe20000000f00 */
[----:B------:R-:W-:-:S07]  /*15b0*/  IMAD.U32 R91, RZ, RZ, UR4 ;  /* 0x00000004ff5b7e24 */ /* 0x000fce000f8e00ff */
.L_x_16:
        /* <DEDUP_REMOVED lines=8> */
[----:B-1----:R-:W1:Y:S02]  /*1640*/  LDC.64 R4, c[0x0][0x5a8] ;  /* 0x00016a00ff047b82 */ /* 0x002e640000000a00 */
[----:B-1----:R2:W5:Y:S01]  /*1650*/  LDG.E R93, desc[UR42][R4.64] ;  /* 0x0000002a045d7981 */ /* 0x002562000c1e1900 */
[----:B------:R-:W-:Y:S05]  /*1660*/  BRA `(.L_x_18) ;  /* 0x0000000000087947 */ /* 0x000fea0003800000 */
.L_x_19:
[----:B------:R-:W-:Y:S02]  /*1670*/  ULDC UR4, c[0x0][0x5a0] ;  /* 0x0001680000047ab9 */ /* 0x000fe40000000800 */
[----:B------:R-:W-:-:S07]  /*1680*/  IMAD.U32 R93, RZ, RZ, UR4 ;  /* 0x00000004ff5d7e24 */ /* 0x000fce000f8e00ff */
.L_x_18:
[----:B------:R-:W-:-:S13]  /*1690*/  LOP3.LUT P0, RZ, R3, 0xff, RZ, 0xc0, !PT ;  /* 0x000000ff03ff7812 */ /* 0x000fda000780c0ff */
[----:B------:R-:W-:Y:S05]  /*16a0*/  @!P0 EXIT ;  /* 0x000000000000894d */ /* 0x000fea0003800000 */
[----:B------:R-:W-:Y:S01]  /*16b0*/  ULDC UR4, c[0x0][0x28c] ;  /* 0x0000a30000047ab9 */ /* 0x000fe20000000800 */
[----:B------:R-:W-:Y:S01]  /*16c0*/  LOP3.LUT R92, R0, 0x1, RZ, 0xfc, !PT ;  /* 0x00000001005c7812 */ /* 0x000fe200078efcff */
[----:B------:R-:W-:Y:S01]  /*16d0*/  UIADD3 UR4, UR4, 0x3f, URZ ;  /* 0x0000003f04047890 */ /* 0x000fe2000fffe03f */
[----:B------:R-:W-:Y:S01]  /*16e0*/  LOP3.LUT R164, R19, 0x1, RZ, 0xfc, !PT ;  /* 0x0000000113a47812 */ /* 0x000fe200078efcff */
[----:B-----5:R-:W-:Y:S01]  /*16f0*/  IMAD.MOV.U32 R96, RZ, RZ, R91 ;  /* 0x000000ffff607224 */ /* 0x020fe200078e005b */
[C---:B------:R-:W-:Y:S01]  /*1700*/  PRMT R94, R90.reuse, 0x7610, R94 ;  /* 0x000076105a5e7816 */ /* 0x040fe2000000005e */
[----:B------:R-:W-:Y:S01]  /*1710*/  USHF.R.S32.HI UR5, URZ, 0x1f, UR4 ;  /* 0x0000001f3f057899 */ /* 0x000fe20008011404 */
[----:B------:R-:W-:Y:S01]  /*1720*/  PRMT R95, R90, 0x7610, R95 ;  /* 0x000076105a5f7816 */ /* 0x000fe2000000005f */
[----:B------:R-:W-:Y:S01]  /*1730*/  IMAD.MOV.U32 R147, RZ, RZ, R91 ;  /* 0x000000ffff937224 */ /* 0x000fe200078e005b */
[----:B------:R-:W-:Y:S01]  /*1740*/  ULDC.64 UR48, c[0x0][0x198] ;  /* 0x0000660000307ab9 */ /* 0x000fe20000000a00 */
[----:B------:R-:W-:Y:S01]  /*1750*/  ULEA.HI UR5, UR5, UR4, URZ, 0x6 ;  /* 0x0000000405057291 */ /* 0x000fe2000f8f303f */
[----:B------:R-:W-:Y:S01]  /*1760*/  IMAD.MOV.U32 R97, RZ, RZ, RZ ;  /* 0x000000ffff617224 */ /* 0x000fe200078e00ff */
[----:B------:R-:W-:Y:S01]  /*1770*/  UMOV UR39, URZ ;  /* 0x0000003f00277c82 */ /* 0x000fe20008000000 */
[----:B------:R-:W-:Y:S01]  /*1780*/  IMAD.MOV.U32 R98, RZ, RZ, RZ ;  /* 0x000000ffff627224 */ /* 0x000fe200078e00ff */
[----:B------:R-:W-:Y:S01]  /*1790*/  USHF.R.S32.HI UR50, URZ, 0x6, UR5 ;  /* 0x000000063f327899 */ /* 0x000fe20008011405 */
[----:B------:R-:W-:-:S11]  /*17a0*/  UMOV UR4, URZ ;  /* 0x0000003f00047c82 */ /* 0x000fd60008000000 */
.L_x_101:
[----:B------:R-:W-:Y:S01]  /*17b0*/  LOP3.LUT R0, R18, 0x80, RZ, 0xc0, !PT ;  /* 0x0000008012007812 */ /* 0x000fe200078ec0ff */
[----:B------:R-:W3:Y:S01]  /*17c0*/  S2UR UR9, SR_CgaCtaId ;  /* 0x00000000000979c3 */ /* 0x000ee20000008800 */
[----:B------:R-:W-:Y:S01]  /*17d0*/  UMOV UR51, 0x400 ;  /* 0x0000040000337882 */ /* 0x000fe20000000000 */
[----:B------:R-:W-:Y:S01]  /*17e0*/  UMOV UR6, URZ ;  /* 0x0000003f00067c82 */ /* 0x000fe20008000000 */
[----:B------:R-:W-:Y:S01]  /*17f0*/  SHF.R.U32.HI R0, RZ, 0x7, R0 ;  /* 0x00000007ff007819 */ /* 0x000fe20000011600 */
[----:B------:R-:W-:Y:S01]  /*1800*/  UMOV UR5, URZ ;  /* 0x0000003f00057c82 */ /* 0x000fe20008000000 */
[----:B------:R-:W-:Y:S01]  /*1810*/  UMOV UR13, UR4 ;  /* 0x00000004000d7c82 */ /* 0x000fe20008000000 */
[----:B------:R-:W-:Y:S02]  /*1820*/  CS2R R100, SRZ ;  /* 0x0000000000647805 */ /* 0x000fe4000001ff00 */
[----:B------:R-:W-:Y:S01]  /*1830*/  MOV R99, RZ ;  /* 0x000000ff00637202 */ /* 0x000fe20000000f00 */
[----:B------:R-:W4:Y:S01]  /*1840*/  LDC R3, c[0x0][0x28c] ;  /* 0x0000a300ff037b82 */ /* 0x000f220000000800 */
[----:B------:R-:W5:Y:S01]  /*1850*/  SHFL.IDX PT, R0, R0, RZ, 0x1f ;  /* 0x00001fff00007589 */ /* 0x000f6200000e0000 */
[----:B------:R-:W-:-:S02]  /*1860*/  CS2R R102, SRZ ;  /* 0x0000000000667805 */ /* 0x000fc4000001ff00 */
[----:B------:R-:W-:Y:S02]  /*1870*/  CS2R R104, SRZ ;  /* 0x0000000000687805 */ /* 0x000fe4000001ff00 */
[----:B------:R-:W-:Y:S02]  /*1880*/  CS2R R106, SRZ ;  /* 0x00000000006a7805 */ /* 0x000fe4000001ff00 */
[----:B------:R-:W-:Y:S02]  /*1890*/  CS2R R108, SRZ ;  /* 0x00000000006c7805 */ /* 0x000fe4000001ff00 */
[----:B------:R-:W-:Y:S02]  /*18a0*/  CS2R R110, SRZ ;  /* 0x00000000006e7805 */ /* 0x000fe4000001ff00 */
[----:B------:R-:W-:Y:S02]  /*18b0*/  CS2R R112, SRZ ;  /* 0x0000000000707805 */ /* 0x000fe4000001ff00 */
[----:B------:R-:W-:-:S02]  /*18c0*/  CS2R R114, SRZ ;  /* 0x0000000000727805 */ /* 0x000fc4000001ff00 */
[----:B------:R-:W-:Y:S02]  /*18d0*/  CS2R R132, SRZ ;  /* 0x0000000000847805 */ /* 0x000fe4000001ff00 */
[----:B------:R-:W-:Y:S02]  /*18e0*/  CS2R R130, SRZ ;  /* 0x0000000000827805 */ /* 0x000fe4000001ff00 */
[----:B------:R-:W-:Y:S02]  /*18f0*/  CS2R R134, SRZ ;  /* 0x0000000000867805 */ /* 0x000fe4000001ff00 */
[----:B------:R-:W-:Y:S02]  /*1900*/  CS2R R136, SRZ ;  /* 0x0000000000887805 */ /* 0x000fe4000001ff00 */
[----:B------:R-:W-:Y:S02]  /*1910*/  CS2R R138, SRZ ;  /* 0x00000000008a7805 */ /* 0x000fe4000001ff00 */
[----:B------:R-:W-:-:S02]  /*1920*/  CS2R R140, SRZ ;  /* 0x00000000008c7805 */ /* 0x000fc4000001ff00 */
[----:B------:R-:W-:Y:S01]  /*1930*/  CS2R R142, SRZ ;  /* 0x00000000008e7805 */ /* 0x000fe2000001ff00 */
[----:B---3--:R-:W-:Y:S01]  /*1940*/  ULEA UR51, UR9, UR51, 0x18 ;  /* 0x0000003309337291 */ /* 0x008fe2000f8ec03f */
[----:B------:R-:W-:Y:S01]  /*1950*/  CS2R R144, SRZ ;  /* 0x0000000000907805 */ /* 0x000fe2000001ff00 */
[----:B------:R-:W-:Y:S01]  /*1960*/  IMAD.MOV.U32 R146, RZ, RZ, RZ ;  /* 0x000000ffff927224 */ /* 0x000fe200078e00ff */
[----:B------:R-:W-:Y:S02]  /*1970*/  CS2R R116, SRZ ;  /* 0x0000000000747805 */ /* 0x000fe4000001ff00 */
[----:B------:R-:W-:Y:S02]  /*1980*/  CS2R R118, SRZ ;  /* 0x0000000000767805 */ /* 0x000fe4000001ff00 */
[----:B------:R-:W-:Y:S02]  /*1990*/  CS2R R120, SRZ ;  /* 0x0000000000787805 */ /* 0x000fe4000001ff00 */
[----:B------:R-:W-:-:S02]  /*19a0*/  CS2R R122, SRZ ;  /* 0x00000000007a7805 */ /* 0x000fc4000001ff00 */
[----:B------:R-:W-:Y:S02]  /*19b0*/  CS2R R124, SRZ ;  /* 0x00000000007c7805 */ /* 0x000fe4000001ff00 */
[----:B----4-:R-:W-:Y:S02]  /*19c0*/  ISETP.GE.AND P0, PT, R3, 0x1, PT ;  /* 0x000000010300780c */ /* 0x010fe40003f06270 */
[----:B------:R-:W-:Y:S02]  /*19d0*/  CS2R R126, SRZ ;  /* 0x00000000007e7805 */ /* 0x000fe4000001ff00 */
[----:B-----5:R-:W-:Y:S02]  /*19e0*/  R2UR UR7, R0 ;  /* 0x00000000000772ca */ /* 0x020fe400000e0000 */
        /* <DEDUP_REMOVED lines=9> */
[----:B------:R-:W-:Y:S01]  /*1a80*/  IMAD.U32 R6, RZ, RZ, UR39 ;  /* 0x00000027ff067e24 */ /* 0x000fe2000f8e00ff */
[----:B------:R-:W-:Y:S02]  /*1a90*/  CS2R R56, SRZ ;  /* 0x0000000000387805 */ /* 0x000fe4000001ff00 */
[----:B------:R-:W-:Y:S01]  /*1aa0*/  CS2R R58, SRZ ;  /* 0x00000000003a7805 */ /* 0x000fe2000001ff00 */
[----:B------:R-:W-:Y:S01]  /*1ab0*/  ULEA.HI UR8, UR7, UR7, URZ, 0x1 ;  /* 0x0000000707087291 */ /* 0x000fe2000f8f083f */
[----:B------:R-:W-:Y:S02]  /*1ac0*/  CS2R R60, SRZ ;  /* 0x00000000003c7805 */ /* 0x000fe4000001ff00 */
[----:B------:R-:W-:Y:S02]  /*1ad0*/  CS2R R62, SRZ ;  /* 0x00000000003e7805 */ /* 0x000fe4000001ff00 */
[----:B------:R-:W-:Y:S01]  /*1ae0*/  CS2R R64, SRZ ;  /* 0x0000000000407805 */ /* 0x000fe2000001ff00 */
[----:B------:R-:W-:Y:S01]  /*1af0*/  ULOP3.LUT UR8, UR8, 0xffffe, URZ, 0xc0, !UPT ;  /* 0x000ffffe08087892 */ /* 0x000fe2000f8ec03f */
[----:B------:R-:W-:-:S02]  /*1b00*/  CS2R R66, SRZ ;  /* 0x0000000000427805 */ /* 0x000fc4000001ff00 */
[----:B------:R-:W-:Y:S02]  /*1b10*/  CS2R R68, SRZ ;  /* 0x0000000000447805 */ /* 0x000fe4000001ff00 */
[----:B------:R-:W-:Y:S01]  /*1b20*/  CS2R R70, SRZ ;  /* 0x0000000000467805 */ /* 0x000fe2000001ff00 */
[----:B------:R-:W-:Y:S01]  /*1b30*/  UIADD3 UR8, UR7, -UR8, URZ ;  /* 0x8000000807087290 */ /* 0x000fe2000fffe03f */
[----:B------:R-:W-:Y:S02]  /*1b40*/  CS2R R72, SRZ ;  /* 0x0000000000487805 */ /* 0x000fe4000001ff00 */
[----:B------:R-:W-:Y:S01]  /*1b50*/  CS2R R74, SRZ ;  /* 0x00000000004a7805 */ /* 0x000fe2000001ff00 */
[----:B------:R-:W-:Y:S01]  /*1b60*/  UMOV UR7, URZ ;  /* 0x0000003f00077c82 */ /* 0x000fe20008000000 */
[----:B------:R-:W-:Y:S01]  /*1b70*/  ULEA UR8, UR8, UR51, 0xc ;  /* 0x0000003308087291 */ /* 0x000fe2000f8e603f */
[----:B------:R-:W-:Y:S02]  /*1b80*/  CS2R R76, SRZ ;  /* 0x00000000004c7805 */ /* 0x000fe4000001ff00 */
[----:B------:R-:W-:-:S02]  /*1b90*/  CS2R R78, SRZ ;  /* 0x00000000004e7805 */ /* 0x000fc4000001ff00 */
[----:B------:R-:W-:Y:S01]  /*1ba0*/  CS2R R80, SRZ ;  /* 0x0000000000507805 */ /* 0x000fe2000001ff00 */
[----:B------:R-:W-:Y:S01]  /*1bb0*/  UIADD3 UR8, UR8, 0x6200, URZ ;  /* 0x0000620008087890 */ /* 0x000fe2000fffe03f */
[----:B------:R-:W-:Y:S02]  /*1bc0*/  CS2R R82, SRZ ;  /* 0x0000000000527805 */ /* 0x000fe4000001ff00 */
[----:B------:R-:W-:Y:S02]  /*1bd0*/  CS2R R84, SRZ ;  /* 0x0000000000547805 */ /* 0x000fe4000001ff00 */
[----:B------:R-:W-:Y:S01]  /*1be0*/  CS2R R86, SRZ ;  /* 0x0000000000567805 */ /* 0x000fe2000001ff00 */
[----:B------:R-:W-:Y:S01]  /*1bf0*/  USHF.R.U32.HI UR8, URZ, 0x4, UR8 ;  /* 0x000000043f087899 */ /* 0x000fe20008011608 */
[----:B------:R-:W-:Y:S02]  /*1c00*/  CS2R R24, SRZ ;  /* 0x0000000000187805 */ /* 0x000fe4000001ff00 */
[----:B------:R-:W-:-:S02]  /*1c10*/  CS2R R26, SRZ ;  /* 0x00000000001a7805 */ /* 0x000fc4000001ff00 */
[----:B------:R-:W-:Y:S01]  /*1c20*/  CS2R R28, SRZ ;  /* 0x00000000001c7805 */ /* 0x000fe2000001ff00 */
[----:B------:R-:W-:Y:S01]  /*1c30*/  ULOP3.LUT UR12, UR8, 0x3fff, URZ, 0xc0, !UPT ;  /* 0x00003fff080c7892 */ /* 0x000fe2000f8ec03f */
        /* <DEDUP_REMOVED lines=12> */
[----:B------:R-:W-:Y:S01]  /*1d00*/  CS2R R54, SRZ ;  /* 0x0000000000367805 */ /* 0x000fe2000001ff00 */
[----:B------:R-:W-:Y:S06]  /*1d10*/  @!P0 BRA `(.L_x_20) ;  /* 0x0000000800708947 */ /* 0x000fec0003800000 */
[----:B------:R-:W-:-:S13]  /*1d20*/  ISETP.NE.AND P1, PT, R164, 0x3, PT ;  /* 0x00000003a400780c */ /* 0x000fda0003f25270 */
[----:B------:R-:W-:Y:S05]  /*1d30*/  @!P1 BRA `(.L_x_21) ;  /* 0x0000000000049947 */ /* 0x000fea0003800000 */
[----:B------:R-:W-:Y:S01]  /*1d40*/  BPT.TRAP 0x1 ;  /* 0x000000040000795c */ /* 0x000fe20000300000 */
.L_x_21:
[----:B------:R-:W-:Y:S01]  /*1d50*/  ULEA UR5, UR4, UR51, 0x3 ;  /* 0x0000003304057291 */ /* 0x000fe2000f8e183f */
[----:B------:R-:W-:-:S05]  /*1d60*/  IMAD.U32 R0, RZ, RZ, UR39 ;  /* 0x00000027ff007e24 */ /* 0x000fca000f8e00ff */
[----:B------:R-:W-:-:S04]  /*1d70*/  SHF.L.U32 R0, R0, 0x1f, RZ ;  /* 0x0000001f00007819 */ /* 0x000fc800000006ff */
[----:B------:R3:W4:Y:S01]  /*1d80*/  SYNCS.PHASECHK.TRANS64.TRYWAIT P0, [UR5], R0 ;  /* 0x00000000ff0075a7 */ /* 0x0007220008000145 */
[----:B------:R-:W-:Y:S05]  /*1d90*/  @!P1 BRA `(.L_x_22) ;  /* 0x0000000000049947 */ /* 0x000fea0003800000 */
[----:B------:R-:W-:Y:S01]  /*1da0*/  BPT.TRAP 0x1 ;  /* 0x000000040000795c */ /* 0x000fe20000300000 */
.L_x_22:
[----:B----4-:R-:W-:Y:S05]  /*1db0*/  @P0 BRA `(.L_x_23) ;  /* 0x0000000000080947 */ /* 0x010fea0003800000 */
[----:B------:R-:W4:Y:S02]  /*1dc0*/  SYNCS.PHASECHK.TRANS64.TRYWAIT P0, [UR5], R0 ;  /* 0x00000000ff0075a7 */ /* 0x000f240008000145 */
[----:B----4-:R-:W-:Y:S05]  /*1dd0*/  @!P0 BRA `(.L_x_24) ;  /* 0x0000007800e08947 */ /* 0x010fea0003800000 */
.L_x_23:
[----:B------:R-:W-:Y:S01]  /*1de0*/  UIADD3 UR5, UR51, 0x2e200, URZ ;  /* 0x0002e20033057890 */ /* 0x000fe2000fffe03f */
[----:B------:R-:W-:Y:S01]  /*1df0*/  WARPGROUP.ARRIVE ;  /* 0x00000000000079c5 */ /* 0x000fe20000000000 */
[----:B------:R-:W-:Y:S01]  /*1e00*/  ULOP3.LUT UR7, UR12, 0x10000, URZ, 0xfc, !UPT ;  /* 0x000100000c077892 */ /* 0x000fe2000f8efc3f */
[----:B------:R-:W-:Y:S01]  /*1e10*/  CS2R R100, SRZ ;  /* 0x0000000000647805 */ /* 0x000fe2000001ff00 */
[----:B------:R-:W-:Y:S01]  /*1e20*/  USHF.R.U32.HI UR5, URZ, 0x4, UR5 ;  /* 0x000000043f057899 */ /* 0x000fe20008011605 */
[----:B------:R-:W-:Y:S01]  /*1e30*/  IMAD.MOV.U32 R99, RZ, RZ, RZ ;  /* 0x000000ffff637224 */ /* 0x000fe200078e00ff */
[----:B------:R-:W-:Y:S01]  /*1e40*/  ULEA UR7, UR4, UR7, 0xa ;  /* 0x0000000704077291 */ /* 0x000fe2000f8e503f */
[----:B------:R-:W-:Y:S01]  /*1e50*/  CS2R R102, SRZ ;  /* 0x0000000000667805 */ /* 0x000fe2000001ff00 */
[----:B------:R-:W-:Y:S01]  /*1e60*/  ULOP3.LUT UR5, UR5, 0x3fff, URZ, 0xc0, !UPT ;  /* 0x00003fff05057892 */ /* 0x000fe2000f8ec03f */
[----:B------:R-:W-:Y:S01]  /*1e70*/  CS2R R104, SRZ ;  /* 0x0000000000687805 */ /* 0x000fe2000001ff00 */
[----:B------:R-:W-:Y:S01]  /*1e80*/  UMOV UR9, 0x80000020 ;  /* 0x8000002000097882 */ /* 0x000fe20000000000 */
[----:B------:R-:W-:Y:S01]  /*1e90*/  UMOV UR11, 0x80000020 ;  /* 0x80000020000b7882 */ /* 0x000fe20000000000 */
[----:B------:R-:W-:Y:S01]  /*1ea0*/  ULOP3.LUT UR5, UR5, 0x10000, URZ, 0xfc, !UPT ;  /* 0x0001000005057892 */ /* 0x000fe2000f8efc3f */
[----:B------:R-:W-:Y:S01]  /*1eb0*/  CS2R R106, SRZ ;  /* 0x00000000006a7805 */ /* 0x000fe2000001ff00 */
[----:B------:R-:W-:Y:S01]  /*1ec0*/  UMOV UR8, UR7 ;  /* 0x0000000700087c82 */ /* 0x000fe20008000000 */
[----:B------:R-:W-:Y:S01]  /*1ed0*/  CS2R R108, SRZ ;  /* 0x00000000006c7805 */ /* 0x000fe2000001ff00 */
[----:B------:R-:W-:Y:S01]  /*1ee0*/  ULEA UR6, UR4, UR5, 0x8 ;  /* 0x0000000504067291 */ /* 0x000fe2000f8e403f */
[----:B------:R-:W-:Y:S01]  /*1ef0*/  CS2R R110, SRZ ;  /* 0x00000000006e7805 */ /* 0x000fe2000001ff00 */
[----:B------:R-:W-:Y:S01]  /*1f00*/  UIADD3 UR5, UR7, 0x200, URZ ;  /* 0x0000020007057890 */ /* 0x000fe2000fffe03f */
[----:B------:R-:W-:-:S02]  /*1f10*/  CS2R R112, SRZ ;  /* 0x0000000000707805 */ /* 0x000fc4000001ff00 */
[----:B------:R-:W-:Y:S02]  /*1f20*/  CS2R R114, SRZ ;  /* 0x0000000000727805 */ /* 0x000fe4000001ff00 */
[----:B------:R-:W-:Y:S02]  /*1f30*/  CS2R R132, SRZ ;  /* 0x0000000000847805 */ /* 0x000fe4000001ff00 */
[----:B------:R-:W-:Y:S01]  /*1f40*/  CS2R R130, SRZ ;  /* 0x0000000000827805 */ /* 0x000fe2000001ff00 */
[----:B------:R-:W-:Y:S01]  /*1f50*/  UMOV UR10, UR6 ;  /* 0x00000006000a7c82 */ /* 0x000fe20008000000 */
[----:B------:R-:W-:Y:S01]  /*1f60*/  CS2R R134, SRZ ;  /* 0x0000000000867805 */ /* 0x000fe2000001ff00 */
[----:B------:R-:W-:Y:S01]  /*1f70*/  QGMMA.64x64x32.F32.E4M3.E4M3 R56, gdesc[UR8], RZ, !UPT, gsb0 ;  /* 0x00e00000083879f3 */ /* 0x000fe2000c0008ff */
[----:B------:R-:W-:Y:S01]  /*1f80*/  UMOV UR8, UR5 ;  /* 0x0000000500087c82 */ /* 0x000fe20008000000 */
[----:B------:R-:W-:Y:S01]  /*1f90*/  UMOV UR9, 0x80000020 ;  /* 0x8000002000097882 */ /* 0x000fe20000000000 */
[----:B------:R-:W-:Y:S01]  /*1fa0*/  UMOV UR5, 0x2 ;  /* 0x0000000200057882 */ /* 0x000fe20000000000 */
[----:B------:R-:W-:-:S02]  /*1fb0*/  CS2R R136, SRZ ;  /* 0x0000000000887805 */ /* 0x000fc4000001ff00 */
[----:B------:R-:W-:Y:S02]  /*1fc0*/  CS2R R138, SRZ ;  /* 0x00000000008a7805 */ /* 0x000fe4000001ff00 */
[----:B------:R-:W-:Y:S02]  /*1fd0*/  CS2R R140, SRZ ;  /* 0x00000000008c7805 */ /* 0x000fe4000001ff00 */
[----:B------:R-:W-:Y:S02]  /*1fe0*/  CS2R R142, SRZ ;  /* 0x00000000008e7805 */ /* 0x000fe4000001ff00 */
[----:B------:R-:W-:Y:S01]  /*1ff0*/  CS2R R144, SRZ ;  /* 0x0000000000907805 */ /* 0x000fe2000001ff00 */
[----:B------:R-:W-:Y:S01]  /*2000*/  IMAD.MOV.U32 R146, RZ, RZ, RZ ;  /* 0x000000ffff927224 */ /* 0x000fe200078e00ff */
        /* <DEDUP_REMOVED lines=15> */
[----:B------:R-:W-:Y:S02]  /*2100*/  WARPGROUP.DEPBAR.LE gsb0, 0x0 ;  /* 0x00008000000079c5 */ /* 0x000fe40000010000 */
[----:B------:R-:W-:-:S06]  /*2110*/  WARPGROUP.ARRIVE ;  /* 0x00000000000079c5 */ /* 0x000fcc0000000000 */
[----:B------:R-:W-:Y:S01]  /*2120*/  QGMMA.64x64x32.F32.E4M3.E4M3 R24, gdesc[UR8], RZ, !UPT, gsb0 ;  /* 0x00e00000081879f3 */ /* 0x000fe2000c0008ff */
[----:B------:R-:W-:Y:S02]  /*2130*/  UIADD3 UR8, UR7, 0x2, URZ ;  /* 0x0000000207087890 */ /* 0x000fe4000fffe03f */
[----:B------:R-:W-:Y:S01]  /*2140*/  UIADD3 UR10, UR6, 0x2, URZ ;  /* 0x00000002060a7890 */ /* 0x000fe2000fffe03f */
[----:B------:R-:W-:Y:S01]  /*2150*/  UMOV UR9, 0x80000020 ;  /* 0x8000002000097882 */ /* 0x000fe20000000000 */
[----:B------:R-:W-:Y:S01]  /*2160*/  UMOV UR11, 0x80000020 ;  /* 0x80000020000b7882 */ /* 0x000fe20000000000 */
[----:B------:R-:W-:Y:S01]  /*2170*/  UIADD3 UR7, UR7, 0x202, URZ ;  /* 0x0000020207077890 */ /* 0x000fe2000fffe03f */
[----:B------:R-:W-:Y:S02]  /*2180*/  ULDC UR6, c[0x0][0x50c] ;  /* 0x0001430000067ab9 */ /* 0x000fe40000000800 */
[----:B------:R-:W-:-:S04]  /*2190*/  UISETP.NE.AND UP0, UPT, UR6, 0x2, UPT ;  /* 0x000000020600788c */ /* 0x000fc8000bf05270 */
[----:B------:R-:W-:-:S06]  /*21a0*/  USEL UR6, URZ, 0x1, UP0 ;  /* 0x000000013f067887 */ /* 0x000fcc0008000000 */
[----:B------:R-:W-:Y:S01]  /*21b0*/  ISETP.NE.AND P0, PT, RZ, UR6, PT ;  /* 0x00000006ff007c0c */ /* 0x000fe2000bf05270 */
[----:B------:R-:W-:Y:S02]  /*21c0*/  WARPGROUP.DEPBAR.LE gsb0, 0x0 ;  /* 0x00008000000079c5 */ /* 0x000fe40000010000 */
[----:B------:R-:W-:-:S06]  /*21d0*/  WARPGROUP.ARRIVE ;  /* 0x00000000000079c5 */ /* 0x000fcc0000000000 */
[----:B------:R-:W-:Y:S01]  /*21e0*/  QGMMA.64x64x32.F32.E4M3.E4M3 R56, gdesc[UR8], R56, gsb0 ;  /* 0x00e00000083879f3 */ /* 0x000fe20008000838 */
[----:B------:R-:W-:Y:S01]  /*21f0*/  UMOV UR8, UR7 ;  /* 0x0000000700087c82 */ /* 0x000fe20008000000 */
[----:B------:R-:W-:Y:S01]  /*2200*/  UMOV UR9, 0x80000020 ;  /* 0x8000002000097882 */ /* 0x000fe20000000000 */
[----:B------:R-:W-:Y:S02]  /*2210*/  WARPGROUP.DEPBAR.LE gsb0, 0x0 ;  /* 0x00008000000079c5 */ /* 0x000fe40000010000 */
[----:B------:R-:W-:-:S06]  /*2220*/  WARPGROUP.ARRIVE ;  /* 0x00000000000079c5 */ /* 0x000fcc0000000000 */
[----:B------:R-:W-:Y:S03]  /*2230*/  QGMMA.64x64x32.F32.E4M3.E4M3 R24, gdesc[UR8], R24, gsb0 ;  /* 0x00e00000081879f3 */ /* 0x000fe60008000818 */
[----:B------:R-:W-:Y:S02]  /*2240*/  WARPGROUP.DEPBAR.LE gsb0, 0x0 ;  /* 0x00008000000079c5 */ /* 0x000fe40000010000 */
[----:B------:R-:W-:Y:S05]  /*2250*/  @!P0 BRA `(.L_x_25) ;  /* 0x0000000400048947 */ /* 0x000fea0003800000 */
[----:B------:R-:W-:Y:S01]  /*2260*/  FADD R163, RZ, R56 ;  /* 0x00000038ffa37221 */ /* 0x000fe20000000000 */
[----:B------:R-:W-:-:S01]  /*2270*/  FADD R162, RZ, R57 ;  /* 0x00000039ffa27221 */ /* 0x000fc20000000000 */
        /* <DEDUP_REMOVED lines=62> */
[----:B------:R-:W-:-:S06]  /*2660*/  UMOV UR5, URZ ;  /* 0x0000003f00057c82 */ /* 0x000fcc0008000000 */
.L_x_25:
[----:B------:R-:W-:-:S04]  /*2670*/  UIADD3 UR13, UR4, 0x1, URZ ;  /* 0x00000001040d7890 */ /* 0x000fc8000fffe03f */
[----:B------:R-:W-:-:S04]  /*2680*/  UISETP.NE.AND UP0, UPT, UR13, 0xa, UPT ;  /* 0x0000000a0d00788c */ /* 0x000fc8000bf05270 */
[----:B------:R-:W-:Y:S02]  /*2690*/  USEL UR7, URZ, 0x1, UP0 ;  /* 0x000000013f077887 */ /* 0x000fe40008000000 */
[----:B------:R-:W-:Y:S02]  /*26a0*/  USEL UR13, UR13, URZ, UP0 ;  /* 0x0000003f0d0d7287 */ /* 0x000fe40008000000 */
[----:B------:R-:W-:-:S06]  /*26b0*/  ULOP3.LUT UR7, UR39, UR7, URZ, 0x3c, !UPT ;  /* 0x0000000727077292 */ /* 0x000fcc000f8e3c3f */
[----:B------:R-:W-:Y:S01]  /*26c0*/  IMAD.U32 R6, RZ, RZ, UR7 ;  /* 0x00000007ff067e24 */ /* 0x000fe2000f8e00ff */
[----:B------:R-:W-:-:S06]  /*26d0*/  UMOV UR7, 0x1 ;  /* 0x0000000100077882 */ /* 0x000fcc0000000000 */
.L_x_20:
[----:B------:R-:W-:-:S04]  /*26e0*/  UISETP.LT.AND UP0, UPT, UR50, 0x1, UPT ;  /* 0x000000013200788c */ /* 0x000fc8000bf01270 */
[----:B------:R-:W-:-:S04]  /*26f0*/  USEL UR8, UR50, 0x1, UP0 ;  /* 0x0000000132087887 */ /* 0x000fc80008000000 */
[----:B------:R-:W-:-:S04]  /*2700*/  UIADD3 UR8, UR50, -UR8, URZ ;  /* 0x8000000832087290 */ /* 0x000fc8000fffe03f */
[----:B------:R-:W-:-:S06]  /*2710*/  UISETP.GE.AND UP0, UPT, UR8, 0x1, UPT ;  /* 0x000000010800788c */ /* 0x000fcc000bf06270 */
[----:B------:R-:W-:-:S13]  /*2720*/  PLOP3.LUT P0, PT, PT, PT, UP0, 0x80, 0x0 ;  /* 0x000000000000781c */ /* 0x000fda0003f0f008 */
[----:B------:R-:W-:Y:S05]  /*2730*/  @!P0 BRA `(.L_x_26) ;  /* 0x0000000800388947 */ /* 0x000fea0003800000 */
[----:B---34-:R-:W-:Y:S01]  /*2740*/  MOV R0, UR8 ;  /* 0x0000000800007c02 */ /* 0x018fe20008000f00 */
[----:B------:R-:W-:Y:S01]  /*2750*/  IMAD.U32 R3, RZ, RZ, UR4 ;  /* 0x00000004ff037e24 */ /* 0x000fe2000f8e00ff */
[----:B------:R-:W-:-:S06]  /*2760*/  ULDC UR15, c[0x0][0x50c] ;  /* 0x00014300000f7ab9 */ /* 0x000fcc0000000800 */
.L_x_34:
[----:B------:R-:W-:-:S13]  /*2770*/  ISETP.NE.AND P1, PT, R164, 0x3, PT ;  /* 0x00000003a400780c */ /* 0x000fda0003f25270 */
[----:B------:R-:W-:Y:S05]  /*2780*/  @!P1 BRA `(.L_x_27) ;  /* 0x0000000000049947 */ /* 0x000fea0003800000 */
[----:B------:R-:W-:Y:S01]  /*2790*/  BPT.TRAP 0x1 ;  /* 0x000000040000795c */ /* 0x000fe20000300000 */
.L_x_27:
[----:B------:R-:W-:Y:S01]  /*27a0*/  ULEA UR8, UR13, UR51, 0x3 ;  /* 0x000000330d087291 */ /* 0x000fe2000f8e183f */
[----:B-12---:R-:W-:-:S08]  /*27b0*/  SHF.L.U32 R4, R6, 0x1f, RZ ;  /* 0x0000001f06047819 */ /* 0x006fd000000006ff */
[----:B------:R1:W2:Y:S01]  /*27c0*/  SYNCS.PHASECHK.TRANS64.TRYWAIT P0, [UR8], R4 ;  /* 0x00000004ff0075a7 */ /* 0x0002a20008000148 */
[----:B------:R-:W-:Y:S05]  /*27d0*/  @!P1 BRA `(.L_x_28) ;  /* 0x0000000000049947 */ /* 0x000fea0003800000 */
[----:B------:R-:W-:Y:S01]  /*27e0*/  BPT.TRAP 0x1 ;  /* 0x000000040000795c */ /* 0x000fe20000300000 */
.L_x_28:
[----:B--2---:R-:W-:Y:S05]  /*27f0*/  @P0 BRA `(.L_x_29) ;  /* 0x0000000000080947 */ /* 0x004fea0003800000 */
[----:B------:R-:W2:Y:S02]  /*2800*/  SYNCS.PHASECHK.TRANS64.TRYWAIT P0, [UR8], R4 ;  /* 0x00000004ff0075a7 */ /* 0x000ea40008000148 */
[----:B--2---:R-:W-:Y:S05]  /*2810*/  @!P0 BRA `(.L_x_30) ;  /* 0x0000007000688947 */ /* 0x004fea0003800000 */
.L_x_29:
[----:B------:R-:W-:Y:S01]  /*2820*/  UIADD3 UR8, UR51, 0x2e200, URZ ;  /* 0x0002e20033087890 */ /* 0x000fe2000fffe03f */
[----:B------:R-:W-:Y:S01]  /*2830*/  WARPGROUP.ARRIVE ;  /* 0x00000000000079c5 */ /* 0x000fe20000000000 */
[----:B------:R-:W-:Y:S02]  /*2840*/  UISETP.NE.AND UP0, UPT, UR6, URZ, UPT ;  /* 0x0000003f0600728c */ /* 0x000fe4000bf05270 */
[----:B------:R-:W-:Y:S02]  /*2850*/  USHF.R.U32.HI UR8, URZ, 0x4, UR8 ;  /* 0x000000043f087899 */ /* 0x000fe40008011608 */
[----:B------:R-:W-:Y:S02]  /*2860*/  USEL UR7, UR7, URZ, !UP0 ;  /* 0x0000003f07077287 */ /* 0x000fe4000c000000 */
[----:B------:R-:W-:Y:S02]  /*2870*/  ULOP3.LUT UR8, UR8, 0x3fff, URZ, 0xc0, !UPT ;  /* 0x00003fff08087892 */ /* 0x000fe4000f8ec03f */
[----:B------:R-:W-:-:S02]  /*2880*/  ULOP3.LUT UR6, UR12, 0x10000, URZ, 0xfc, !UPT ;  /* 0x000100000c067892 */ /* 0x000fc4000f8efc3f */
[----:B------:R-:W-:Y:S02]  /*2890*/  ULOP3.LUT UR8, UR8, 0x10000, URZ, 0xfc, !UPT ;  /* 0x0001000008087892 */ /* 0x000fe4000f8efc3f */
[----:B------:R-:W-:Y:S02]  /*28a0*/  UISETP.NE.U32.AND UP0, UPT, UR7, URZ, UPT ;  /* 0x0000003f0700728c */ /* 0x000fe4000bf05070 */
[----:B------:R-:W-:Y:S02]  /*28b0*/  ULEA UR7, UR13, UR6, 0xa ;  /* 0x000000060d077291 */ /* 0x000fe4000f8e503f */
[----:B------:R-:W-:Y:S01]  /*28c0*/  ULEA UR6, UR13, UR8, 0x8 ;  /* 0x000000080d067291 */ /* 0x000fe2000f8e403f */
[----:B------:R-:W-:Y:S01]  /*28d0*/  UMOV UR9, 0x80000020 ;  /* 0x8000002000097882 */ /* 0x000fe20000000000 */
[----:B------:R-:W-:Y:S01]  /*28e0*/  UMOV UR11, 0x80000020 ;  /* 0x80000020000b7882 */ /* 0x000fe20000000000 */
[----:B------:R-:W-:Y:S02]  /*28f0*/  UIADD3 UR14, UR7, 0x200, URZ ;  /* 0x00000200070e7890 */ /* 0x000fe4000fffe03f */
[----:B------:R-:W-:-:S02]  /*2900*/  UMOV UR8, UR7 ;  /* 0x0000000700087c82 */ /* 0x000fc40008000000 */
[----:B------:R-:W-:Y:S01]  /*2910*/  UMOV UR10, UR6 ;  /* 0x00000006000a7c82 */ /* 0x000fe20008000000 */
[----:B------:R-:W-:Y:S01]  /*2920*/  UIADD3 UR5, UR5, 0x2, URZ ;  /* 0x0000000205057890 */ /* 0x000fe2000fffe03f */
[----:B------:R-:W-:Y:S01]  /*2930*/  QGMMA.64x64x32.F32.E4M3.E4M3 R56, gdesc[UR8], R56, UP0, gsb0 ;  /* 0x00e00000083879f3 */ /* 0x000fe2000b800838 */
[----:B------:R-:W-:Y:S01]  /*2940*/  UMOV UR9, 0x80000020 ;  /* 0x8000002000097882 */ /* 0x000fe20000000000 */
[----:B------:R-:W-:Y:S01]  /*2950*/  UMOV UR8, UR14 ;  /* 0x0000000e00087c82 */ /* 0x000fe20008000000 */
[----:B------:R-:W-:Y:S02]  /*2960*/  WARPGROUP.DEPBAR.LE gsb0, 0x0 ;  /* 0x00008000000079c5 */ /* 0x000fe40000010000 */
[----:B------:R-:W-:-:S06]  /*2970*/  WARPGROUP.ARRIVE ;  /* 0x00000000000079c5 */ /* 0x000fcc0000000000 */
[----:B------:R-:W-:Y:S01]  /*2980*/  QGMMA.64x64x32.F32.E4M3.E4M3 R24, gdesc[UR8], R24, UP0, gsb0 ;  /* 0x00e00000081879f3 */ /* 0x000fe2000b800818 */
[----:B------:R-:W-:Y:S02]  /*2990*/  UIADD3 UR8, UR7, 0x2, URZ ;  /* 0x0000000207087890 */ /* 0x000fe4000fffe03f */
[----:B------:R-:W-:Y:S01]  /*29a0*/  UIADD3 UR10, UR6, 0x2, URZ ;  /* 0x00000002060a7890 */ /* 0x000fe2000fffe03f */
[----:B------:R-:W-:Y:S01]  /*29b0*/  UMOV UR9, 0x80000020 ;  /* 0x8000002000097882 */ /* 0x000fe20000000000 */
[----:B------:R-:W-:Y:S01]  /*29c0*/  UMOV UR11, 0x80000020 ;  /* 0x80000020000b7882 */ /* 0x000fe20000000000 */
[----:B------:R-:W-:Y:S02]  /*29d0*/  UIADD3 UR7, UR7, 0x202, URZ ;  /* 0x0000020207077890 */ /* 0x000fe4000fffe03f */
[----:B------:R-:W-:-:S04]  /*29e0*/  UISETP.NE.AND UP0, UPT, UR5, UR15, UPT ;  /* 0x0000000f0500728c */ /* 0x000fc8000bf05270 */
        /* <DEDUP_REMOVED lines=12> */
[----:B------:R-:W-:Y:S01]  /*2ab0*/  FADD R163, R56, R163 ;  /* 0x000000a338a37221 */ /* 0x000fe20000000000 */
[----:B------:R-:W-:-:S01]  /*2ac0*/  FADD R162, R57, R162 ;  /* 0x000000a239a27221 */ /* 0x000fc20000000000 */
        /* <DEDUP_REMOVED lines=62> */
[----:B------:R-:W-:-:S06]  /*2eb0*/  UMOV UR5, URZ ;  /* 0x0000003f00057c82 */ /* 0x000fcc0008000000 */
.L_x_31:
[----:B------:R-:W-:Y:S05]  /*2ec0*/  @!P1 BRA `(.L_x_32) ;  /* 0x0000000000049947 */ /* 0x000fea0003800000 */
[----:B------:R-:W-:Y:S01]  /*2ed0*/  BPT.TRAP 0x1 ;  /* 0x000000040000795c */ /* 0x000fe20000300000 */
.L_x_32:
[----:B------:R-:W-:-:S13]  /*2ee0*/  ISETP.NE.AND P0, PT, R22, RZ, PT ;  /* 0x000000ff1600720c */ /* 0x000fda0003f05270 */
[----:B-12---:R-:W-:-:S05]  /*2ef0*/  @P0 LEA R4, R3, UR51, 0x3 ;  /* 0x0000003303040c11 */ /* 0x006fca000f8e18ff */
[----:B------:R-:W-:-:S05]  /*2f00*/  @P0 VIADD R4, R4, 0x50 ;  /* 0x0000005004040836 */ /* 0x000fca0000000000 */
[----:B------:R-:W-:-:S04]  /*2f10*/  @P0 PRMT R4, R23, 0x654, R4 ;  /* 0x0000065417040816 */ /* 0x000fc80000000004 */
[----:B------:R1:W-:Y:S01]  /*2f20*/  @P0 SYNCS.ARRIVE.TRANS64.RED.A1T0 RZ, [R4+URZ], RZ ;  /* 0x000000ff04ff09a7 */ /* 0x0003e2000810043f */
[----:B------:R-:W-:-:S13]  /*2f30*/  ISETP.GT.U32.AND P0, PT, R19, 0x1, PT ;  /* 0x000000011300780c */ /* 0x000fda0003f04070 */
[----:B-1----:R-:W-:Y:S05]  /*2f40*/  @P0 BRA `(.L_x_33) ;  /* 0x0000000000040947 */ /* 0x002fea0003800000 */
[----:B------:R-:W-:Y:S01]  /*2f50*/  BPT.TRAP 0x1 ;  /* 0x000000040000795c */ /* 0x000fe20000300000 */
.L_x_33:
[----:B------:R-:W-:Y:S01]  /*2f60*/  UIADD3 UR13, UR13, 0x1, URZ ;  /* 0x000000010d0d7890 */ /* 0x000fe2000fffe03f */
[C---:B------:R-:W-:Y:S01]  /*2f70*/  ISETP.GT.AND P1, PT, R0.reuse, 0x1, PT ;  /* 0x000000010000780c */ /* 0x040fe20003f24270 */
[----:B------:R-:W-:Y:S02]  /*2f80*/  VIADD R3, R3, 0x1 ;  /* 0x0000000103037836 */ /* 0x000fe40000000000 */
[----:B------:R-:W-:Y:S01]  /*2f90*/  UISETP.NE.AND UP0, UPT, UR13, 0xa, UPT ;  /* 0x0000000a0d00788c */ /* 0x000fe2000bf05270 */
[----:B------:R-:W-:Y:S02]  /*2fa0*/  VIADD R0, R0, 0xffffffff ;  /* 0xffffffff00007836 */ /* 0x000fe40000000000 */
[C---:B------:R-:W-:Y:S01]  /*2fb0*/  ISETP.NE.AND P0, PT, R3.reuse, 0xa, PT ;  /* 0x0000000a0300780c */ /* 0x040fe20003f05270 */
[----:B------:R-:W-:Y:S02]  /*2fc0*/  USEL UR7, URZ, 0x1, UP0 ;  /* 0x000000013f077887 */ /* 0x000fe40008000000 */
[----:B------:R-:W-:Y:S01]  /*2fd0*/  USEL UR13, UR13, URZ, UP0 ;  /* 0x0000003f0d0d7287 */ /* 0x000fe20008000000 */
[----:B------:R-:W-:-:S03]  /*2fe0*/  SEL R3, R3, RZ, P0 ;  /* 0x000000ff03037207 */ /* 0x000fc60000000000 */
[----:B------:R-:W-:Y:S01]  /*2ff0*/  LOP3.LUT R6, R6, UR7, RZ, 0x3c, !PT ;  /* 0x0000000706067c12 */ /* 0x000fe2000f8e3cff */
[----:B------:R-:W-:Y:S01]  /*3000*/  UMOV UR7, 0x1 ;  /* 0x0000000100077882 */ /* 0x000fe20000000000 */
[----:B------:R-:W-:Y:S06]  /*3010*/  @P1 BRA `(.L_x_34) ;  /* 0xfffffff400d41947 */ /* 0x000fec000383ffff */
.L_x_26:
[----:B------:R-:W-:Y:S01]  /*3020*/  UISETP.NE.AND UP0, UPT, UR5, URZ, UPT ;  /* 0x0000003f0500728c */ /* 0x000fe2000bf05270 */
[----:B---34-:R-:W3:Y:S03]  /*3030*/  LDC R0, c[0x0][0x28c] ;  /* 0x0000a300ff007b82 */ /* 0x018ee60000000800 */
[----:B------:R-:W-:-:S06]  /*3040*/  USEL UR5, URZ, 0x1, !UP0 ;  /* 0x000000013f057887 */ /* 0x000fcc000c000000 */
[----:B------:R-:W-:Y:S02]  /*3050*/  ISETP.NE.AND P0, PT, RZ, UR5, PT ;  /* 0x00000005ff007c0c */ /* 0x000fe4000bf05270 */
[----:B---3--:R-:W-:-:S11]  /*3060*/  ISETP.GE.AND P1, PT, R0, 0x1, PT ;  /* 0x000000010000780c */ /* 0x008fd60003f26270 */
[----:B------:R-:W-:Y:S05]  /*3070*/  @!P0 BRA `(.L_x_35) ;  /* 0x0000000400008947 */ /* 0x000fea0003800000 */
[----:B------:R-:W-:Y:S01]  /*3080*/  FADD R163, R56, R163 ;  /* 0x000000a338a37221 */ /* 0x000fe20000000000 */
        /* <DEDUP_REMOVED lines=62> */
[----:B------:R-:W-:-:S07]  /*3470*/  FADD R100, R100, R55 ;  /* 0x0000003764647221 */ /* 0x000fce0000000000 */
.L_x_35:
[----:B------:R-:W-:Y:S05]  /*3480*/  @!P1 BRA `(.L_x_36) ;  /* 0x0000000000549947 */ /* 0x000fea0003800000 */
[----:B------:R-:W-:-:S13]  /*3490*/  ISETP.NE.AND P0, PT, R164, 0x3, PT ;  /* 0x00000003a400780c */ /* 0x000fda0003f05270 */
[----:B------:R-:W-:Y:S05]  /*34a0*/  @!P0 BRA `(.L_x_37) ;  /* 0x0000000000048947 */ /* 0x000fea0003800000 */
[----:B------:R-:W-:Y:S01]  /*34b0*/  BPT.TRAP 0x1 ;  /* 0x000000040000795c */ /* 0x000fe20000300000 */
.L_x_37:
[----:B------:R-:W-:Y:S01]  /*34c0*/  ISETP.NE.AND P0, PT, R22, RZ, PT ;  /* 0x000000ff1600720c */ /* 0x000fe20003f05270 */
[----:B------:R-:W-:Y:S01]  /*34d0*/  BSSY B0, `(.L_x_38) ;  /* 0x000000e000007945 */ /* 0x000fe20003800000 */
[----:B------:R-:W-:-:S11]  /*34e0*/  ISETP.GT.U32.AND P1, PT, R19, 0x1, PT ;  /* 0x000000011300780c */ /* 0x000fd60003f24070 */
[----:B------:R-:W-:Y:S05]  /*34f0*/  @!P0 BRA `(.L_x_39) ;  /* 0x00000000002c8947 */ /* 0x000fea0003800000 */
[----:B------:R-:W-:-:S04]  /*3500*/  UISETP.LT.AND UP0, UPT, UR50, 0x1, UPT ;  /* 0x000000013200788c */ /* 0x000fc8000bf01270 */
[----:B------:R-:W-:-:S04]  /*3510*/  USEL UR5, UR50, 0x1, UP0 ;  /* 0x0000000132057887 */ /* 0x000fc80008000000 */
[----:B------:R-:W-:-:S04]  /*3520*/  UIADD3 UR5, UR4, UR50, -UR5 ;  /* 0x0000003204057290 */ /* 0x000fc8000fffe805 */
[----:B------:R-:W-:-:S04]  /*3530*/  UIMAD.WIDE.U32 UR6, UR5, -0x33333333, URZ ;  /* 0xcccccccd050678a5 */ /* 0x000fc8000f8e003f */
[----:B------:R-:W-:-:S04]  /*3540*/  USHF.R.U32.HI UR6, URZ, 0x3, UR7 ;  /* 0x000000033f067899 */ /* 0x000fc80008011607 */
[----:B------:R-:W-:-:S04]  /*3550*/  UIMAD UR5, UR6, -0xa, UR5 ;  /* 0xfffffff6060578a4 */ /* 0x000fc8000f8e0205 */
[----:B------:R-:W-:-:S04]  /*3560*/  ULEA UR5, UR5, UR51, 0x3 ;  /* 0x0000003305057291 */ /* 0x000fc8000f8e183f */
[----:B------:R-:W-:-:S06]  /*3570*/  UIADD3 UR5, UR5, 0x50, URZ ;  /* 0x0000005005057890 */ /* 0x000fcc000fffe03f */
[----:B------:R-:W-:-:S05]  /*3580*/  IMAD.U32 R0, RZ, RZ, UR5 ;  /* 0x00000005ff007e24 */ /* 0x000fca000f8e00ff */
[----:B------:R-:W-:-:S04]  /*3590*/  PRMT R0, R23, 0x654, R0 ;  /* 0x0000065417007816 */ /* 0x000fc80000000000 */
[----:B------:R3:W-:Y:S03]  /*35a0*/  SYNCS.ARRIVE.TRANS64.RED.A1T0 RZ, [R0+URZ], RZ ;  /* 0x000000ff00ff79a7 */ /* 0x0007e6000810043f */
.L_x_39:
[----:B------:R-:W-:Y:S05]  /*35b0*/  BSYNC B0 ;  /* 0x0000000000007941 */ /* 0x000fea0003800000 */
.L_x_38:
[----:B------:R-:W-:Y:S05]  /*35c0*/  @P1 BRA `(.L_x_36) ;  /* 0x0000000000041947 */ /* 0x000fea0003800000 */
[----:B------:R-:W-:Y:S01]  /*35d0*/  BPT.TRAP 0x1 ;  /* 0x000000040000795c */ /* 0x000fe20000300000 */
.L_x_36:
[----:B------:R-:W-:Y:S01]  /*35e0*/  UIADD3 UR6, UR51, 0x100, URZ ;  /* 0x0000010033067890 */ /* 0x000fe2000fffe03f */
[----:B------:R-:W-:Y:S01]  /*35f0*/  R2UR UR46, R89 ;  /* 0x00000000592e72ca */ /* 0x000fe200000e0000 */
[----:B------:R-:W-:Y:S01]  /*3600*/  UIADD3 UR52, UR50, UR4, URZ ;  /* 0x0000000432347290 */ /* 0x000fe2000fffe03f */
[----:B------:R-:W-:Y:S01]  /*3610*/  R2UR UR45, R88 ;  /* 0x00000000582d72ca */ /* 0x000fe200000e0000 */
[----:B------:R-:W-:Y:S02]  /*3620*/  UISETP.GE.U32.AND UP1, UPT, UR50, 0xa, UPT ;  /* 0x0000000a3200788c */ /* 0x000fe4000bf26070 */
[----:B------:R-:W-:Y:S02]  /*3630*/  ULOP3.LUT UP2, URZ, UR6, 0x9f, URZ, 0xc0, !UPT ;  /* 0x0000009f063f7892 */ /* 0x000fe4000f84c03f */
[----:B------:R-:W-:-:S04]  /*3640*/  UISETP.GT.U32.AND UP0, UPT, UR52, 0x9, UPT ;  /* 0x000000093400788c */ /* 0x000fc8000bf04070 */
[----:B------:R-:W-:Y:S01]  /*3650*/  UISETP.LT.U32.AND UP0, UPT, UR50, 0xa, UP0 ;  /* 0x0000000a3200788c */ /* 0x000fe20008701070 */
[----:B------:R-:W-:Y:S01]  /*3660*/  PLOP3.LUT P0, PT, PT, PT, UP2, 0x80, 0x0 ;  /* 0x000000000000781c */ /* 0x000fe20003f0f028 */
[----:B------:R-:W-:Y:S02]  /*3670*/  USHF.L.U32 UR46, UR46, 0x8, URZ ;  /* 0x000000082e2e7899 */ /* 0x000fe4000800063f */
[----:B------:R-:W-:Y:S02]  /*3680*/  @UP1 UIMAD.WIDE.U32 UR4, UR52, -0x33333333, URZ ;  /* 0xcccccccd340418a5 */ /* 0x000fe4000f8e003f */
[----:B------:R-:W-:Y:S02]  /*3690*/  USEL UR6, URZ, 0x1, !UP0 ;  /* 0x000000013f067887 */ /* 0x000fe4000c000000 */
[----:B------:R-:W-:Y:S02]  /*36a0*/  @UP1 USHF.R.U32.HI UR4, URZ, 0x3, UR5 ;  /* 0x000000033f041899 */ /* 0x000fe40008011605 */
[----:B------:R-:W-:-:S02]  /*36b0*/  ULOP3.LUT UR39, UR39, UR6, URZ, 0x3c, !UPT ;  /* 0x0000000627277292 */ /* 0x000fc4000f8e3c3f */
[----:B------:R-:W-:Y:S02]  /*36c0*/  USHF.L.U32 UR45, UR45, 0x6, URZ ;  /* 0x000000062d2d7899 */ /* 0x000fe4000800063f */
[----:B------:R-:W-:Y:S01]  /*36d0*/  @UP1 ULOP3.LUT UR39, UR39, 0x1, UR4, 0x78, !UPT ;  /* 0x0000000127271892 */ /* 0x000fe2000f8e7804 */
[----:B------:R-:W-:Y:S11]  /*36e0*/  @!P0 BRA `(.L_x_40) ;  /* 0x0000000000408947 */ /* 0x000ff60003800000 */
[----:B---3--:R-:W-:Y:S01]  /*36f0*/  MOV R0, 0x0 ;  /* 0x0000000000007802 */ /* 0x008fe20000000f00 */
[----:B------:R-:W-:Y:S01]  /*3700*/  ULDC.64 UR4, c[0x4][0x70] ;  /* 0x01001c0000047ab9 */ /* 0x000fe20000000a00 */
[----:B------:R-:W-:Y:S01]  /*3710*/  ULDC.64 UR6, c[0x4][0x8] ;  /* 0x0100020000067ab9 */ /* 0x000fe20000000a00 */
[----:B-12---:R-:W-:Y:S01]  /*3720*/  IMAD.U32 R4, RZ, RZ, UR4 ;  /* 0x00000004ff047e24 */ /* 0x006fe2000f8e00ff */
[----:B------:R1:W2:Y:S01]  /*3730*/  LDC.64 R14, c[0x4][R0] ;  /* 0x01000000000e7b82 */ /* 0x0002a20000000a00 */
[----:B------:R-:W-:Y:S01]  /*3740*/  MOV R5, UR5 ;  /* 0x0000000500057c02 */ /* 0x000fe20008000f00 */
[----:B------:R-:W-:Y:S01]  /*3750*/  ULDC.64 UR4, c[0x4][0x78] ;  /* 0x01001e0000047ab9 */ /* 0x000fe20000000a00 */
[----:B------:R-:W-:Y:S01]  /*3760*/  IMAD.U32 R10, RZ, RZ, UR6 ;  /* 0x00000006ff0a7e24 */ /* 0x000fe2000f8e00ff */
[----:B------:R-:W-:Y:S01]  /*3770*/  MOV R13, RZ ;  /* 0x000000ff000d7202 */ /* 0x000fe20000000f00 */
[----:B------:R-:W-:Y:S02]  /*3780*/  IMAD.U32 R6, RZ, RZ, UR4 ;  /* 0x00000004ff067e24 */ /* 0x000fe4000f8e00ff */
[----:B------:R-:W-:-:S02]  /*3790*/  IMAD.U32 R7, RZ, RZ, UR5 ;  /* 0x00000005ff077e24 */ /* 0x000fc4000f8e00ff */
[----:B------:R-:W-:Y:S02]  /*37a0*/  IMAD.U32 R11, RZ, RZ, UR7 ;  /* 0x00000007ff0b7e24 */ /* 0x000fe4000f8e00ff */
[----:B------:R-:W-:Y:S02]  /*37b0*/  IMAD.MOV.U32 R8, RZ, RZ, 0x70 ;  /* 0x00000070ff087424 */ /* 0x000fe400078e00ff */
[----:B-1----:R-:W-:-:S07]  /*37c0*/  IMAD.MOV.U32 R12, RZ, RZ, 0x1 ;  /* 0x00000001ff0c7424 */ /* 0x002fce00078e00ff */
[----:B------:R-:W-:-:S07]  /*37d0*/  LEPC R20, `(.L_x_40) ;  /* 0x000000001014794e */ /* 0x000fce0000000000 */
[----:B--2---:R-:W-:Y:S05]  /*37e0*/  CALL.ABS.NOINC R14 ;  /* 0x000000000e007343 */ /* 0x004fea0003c00000 */
.L_x_40:
[----:B------:R-:W-:-:S04]  /*37f0*/  UIADD3 UR4, UR51, 0x4100, URZ ;  /* 0x0000410033047890 */ /* 0x000fc8000fffe03f */
[----:B------:R-:W-:-:S06]  /*3800*/  ULOP3.LUT UP0, URZ, UR4, 0x9f, URZ, 0xc0, !UPT ;  /* 0x0000009f043f7892 */ /* 0x000fcc000f80c03f */
[----:B------:R-:W-:-:S13]  /*3810*/  PLOP3.LUT P0, PT, PT, PT, UP0, 0x80, 0x0 ;  /* 0x000000000000781c */ /* 0x000fda0003f0f008 */
[----:B------:R-:W-:Y:S05]  /*3820*/  @!P0 BRA `(.L_x_41) ;  /* 0x0000000000408947 */ /* 0x000fea0003800000 */
[----:B---3--:R-:W-:Y:S01]  /*3830*/  MOV R0, 0x0 ;  /* 0x0000000000007802 */ /* 0x008fe20000000f00 */
[----:B------:R-:W-:Y:S01]  /*3840*/  ULDC.64 UR4, c[0x4][0x70] ;  /* 0x01001c0000047ab9 */ /* 0x000fe20000000a00 */
[----:B------:R-:W-:Y:S01]  /*3850*/  ULDC.64 UR6, c[0x4][0x78] ;  /* 0x01001e0000067ab9 */ /* 0x000fe20000000a00 */
[----:B-12---:R-:W-:Y:S01]  /*3860*/  IMAD.U32 R4, RZ, RZ, UR4 ;  /* 0x00000004ff047e24 */ /* 0x006fe2000f8e00ff */
[----:B------:R1:W2:Y:S01]  /*3870*/  LDC.64 R14, c[0x4][R0] ;  /* 0x01000000000e7b82 */ /* 0x0002a20000000a00 */
[----:B------:R-:W-:Y:S01]  /*3880*/  IMAD.U32 R5, RZ, RZ, UR5 ;  /* 0x00000005ff057e24 */ /* 0x000fe2000f8e00ff */
[----:B------:R-:W-:Y:S01]  /*3890*/  ULDC.64 UR4, c[0x4][0x10] ;  /* 0x0100040000047ab9 */ /* 0x000fe20000000a00 */
[----:B------:R-:W-:Y:S01]  /*38a0*/  IMAD.U32 R6, RZ, RZ, UR6 ;  /* 0x00000006ff067e24 */ /* 0x000fe2000f8e00ff */
[----:B------:R-:W-:Y:S01]  /*38b0*/  MOV R8, 0x70 ;  /* 0x0000007000087802 */ /* 0x000fe20000000f00 */
[----:B------:R-:W-:Y:S02]  /*38c0*/  IMAD.U32 R7, RZ, RZ, UR7 ;  /* 0x00000007ff077e24 */ /* 0x000fe4000f8e00ff */
[----:B------:R-:W-:-:S02]  /*38d0*/  IMAD.U32 R10, RZ, RZ, UR4 ;  /* 0x00000004ff0a7e24 */ /* 0x000fc4000f8e00ff */
[----:B------:R-:W-:Y:S02]  /*38e0*/  IMAD.U32 R11, RZ, RZ, UR5 ;  /* 0x00000005ff0b7e24 */ /* 0x000fe4000f8e00ff */
[----:B------:R-:W-:Y:S02]  /*38f0*/  IMAD.MOV.U32 R12, RZ, RZ, 0x1 ;  /* 0x00000001ff0c7424 */ /* 0x000fe400078e00ff */
[----:B-1----:R-:W-:-:S07]  /*3900*/  IMAD.MOV.U32 R13, RZ, RZ, RZ ;  /* 0x000000ffff0d7224 */ /* 0x002fce00078e00ff */
[----:B------:R-:W-:-:S07]  /*3910*/  LEPC R20, `(.L_x_41) ;  /* 0x000000001014794e */ /* 0x000fce0000000000 */
[----:B--2---:R-:W-:Y:S05]  /*3920*/  CALL.ABS.NOINC R14 ;  /* 0x000000000e007343 */ /* 0x004fea0003c00000 */
.L_x_41:
[----:B------:R-:W4:Y:S01]  /*3930*/  LDC.64 R14, c[0x0][0x590] ;  /* 0x00016400ff0e7b82 */ /* 0x000f220000000a00 */
[----:B---3--:R-:W-:Y:S01]  /*3940*/  SHF.R.U32.HI R0, RZ, 0x2, R18 ;  /* 0x00000002ff007819 */ /* 0x008fe20000011612 */
[----:B------:R-:W-:Y:S01]  /*3950*/  ULDC UR4, c[0x0][0x284] ;  /* 0x0000a10000047ab9 */ /* 0x000fe20000000800 */
[----:B------:R-:W-:Y:S02]  /*3960*/  LOP3.LUT R7, R18, 0xe0, RZ, 0xc0, !PT ;  /* 0x000000e012077812 */ /* 0x000fe400078ec0ff */
[----:B------:R-:W-:Y:S02]  /*3970*/  LOP3.LUT R9, R0, 0x7, RZ, 0xc0, !PT ;  /* 0x0000000700097812 */ /* 0x000fe400078ec0ff */
[----:B------:R-:W-:Y:S01]  /*3980*/  LOP3.LUT R3, R18, 0x3, RZ, 0xc0, !PT ;  /* 0x0000000312037812 */ /* 0x000fe200078ec0ff */
[----:B-12---:R-:W1:Y:S01]  /*3990*/  LDC R4, c[0x0][0x288] ;  /* 0x0000a200ff047b82 */ /* 0x006e620000000800 */
[----:B------:R-:W-:-:S04]  /*39a0*/  SHF.R.U32.HI R0, RZ, 0x1, R7 ;  /* 0x00000001ff007819 */ /* 0x000fc80000011607 */
[----:B------:R-:W-:-:S05]  /*39b0*/  IADD3 R0, -R0, UR4, -R9 ;  /* 0x0000000400007c10 */ /* 0x000fca000fffe909 */
[----:B------:R-:W-:Y:S01]  /*39c0*/  IMAD R89, R89, -0x100, R0 ;  /* 0xffffff0059597824 */ /* 0x000fe200078e0200 */
[----:B----4-:R-:W-:-:S04]  /*39d0*/  ISETP.NE.U32.AND P1, PT, R14, RZ, PT ;  /* 0x000000ff0e00720c */ /* 0x010fc80003f25070 */
[----:B------:R-:W-:Y:S01]  /*39e0*/  ISETP.NE.AND.EX P1, PT, R15, RZ, PT, P1 ;  /* 0x000000ff0f00720c */ /* 0x000fe20003f25310 */
[----:B-1----:R-:W-:-:S04]  /*39f0*/  IMAD R3, R3, -0x2, R4 ;  /* 0xfffffffe03037824 */ /* 0x002fc800078e0204 */
[----:B------:R-:W-:-:S08]  /*3a00*/  IMAD R88, R88, -0x40, R3 ;  /* 0xffffffc058587824 */ /* 0x000fd000078e0203 */
[----:B------:R-:W-:Y:S05]  /*3a10*/  @!P1 BRA `(.L_x_42) ;  /* 0x0000000000549947 */ /* 0x000fea0003800000 */
[----:B------:R-:W-:Y:S02]  /*3a20*/  ULDC.64 UR4, c[0x0][0x588] ;  /* 0x0001620000047ab9 */ /* 0x000fe40000000a00 */
[----:B------:R-:W-:-:S04]  /*3a30*/  ISETP.NE.U32.AND P0, PT, RZ, UR4, PT ;  /* 0x00000004ff007c0c */ /* 0x000fc8000bf05070 */
[----:B------:R-:W-:-:S13]  /*3a40*/  ISETP.NE.AND.EX P0, PT, RZ, UR5, PT, P0 ;  /* 0x00000005ff007c0c */ /* 0x000fda000bf05300 */
[----:B------:R-:W-:Y:S05]  /*3a50*/  @!P0 BRA `(.L_x_43) ;  /* 0x0000000000288947 */ /* 0x000fea0003800000 */
[----:B------:R-:W1:Y:S01]  /*3a60*/  LDC.64 R4, c[0x0][0x588] ;  /* 0x00016200ff047b82 */ /* 0x000e620000000a00 */
[----:B------:R-:W-:-:S04]  /*3a70*/  IMAD R3, R14, UR47, RZ ;  /* 0x0000002f0e037c24 */ /* 0x000fc8000f8e02ff */
[----:B-1----:R-:W-:-:S05]  /*3a80*/  IMAD.WIDE R4, R3, 0x4, R4 ;  /* 0x0000000403047825 */ /* 0x002fca00078e0204 */
[----:B------:R-:W2:Y:S01]  /*3a90*/  LDG.E R91, desc[UR42][R4.64] ;  /* 0x0000002a045b7981 */ /* 0x000ea2000c1e1900 */
[----:B------:R-:W-:Y:S02]  /*3aa0*/  IMAD.MOV.U32 R90, RZ, RZ, 0x1 ;  /* 0x00000001ff5a7424 */ /* 0x000fe400078e00ff */
[----:B------:R-:W-:Y:S02]  /*3ab0*/  IMAD.MOV.U32 R94, RZ, RZ, 0x1 ;  /* 0x00000001ff5e7424 */ /* 0x000fe400078e00ff */
[----:B------:R-:W-:Y:S01]  /*3ac0*/  IMAD.MOV.U32 R95, RZ, RZ, 0x1 ;  /* 0x00000001ff5f7424 */ /* 0x000fe200078e00ff */
[----:B--2---:R-:W-:Y:S01]  /*3ad0*/  MOV R96, R91 ;  /* 0x0000005b00607202 */ /* 0x004fe20000000f00 */
[----:B------:R-:W-:Y:S01]  /*3ae0*/  IMAD.MOV.U32 R147, RZ, RZ, R91 ;  /* 0x000000ffff937224 */ /* 0x000fe200078e005b */
[----:B------:R-:W-:Y:S06]  /*3af0*/  BRA `(.L_x_42) ;  /* 0x00000000001c7947 */ /* 0x000fec0003800000 */
.L_x_43:
[----:B------:R-:W-:Y:S01]  /*3b00*/  ULDC UR4, c[0x0][0x580] ;  /* 0x0001600000047ab9 */ /* 0x000fe20000000800 */
[----:B------:R-:W-:Y:S01]  /*3b10*/  IMAD.MOV.U32 R90, RZ, RZ, 0x1 ;  /* 0x00000001ff5a7424 */ /* 0x000fe200078e00ff */
[----:B------:R-:W-:Y:S01]  /*3b20*/  MOV R96, UR4 ;  /* 0x0000000400607c02 */ /* 0x000fe20008000f00 */
[----:B------:R-:W-:Y:S02]  /*3b30*/  IMAD.MOV.U32 R94, RZ, RZ, 0x1 ;  /* 0x00000001ff5e7424 */ /* 0x000fe400078e00ff */
[----:B------:R-:W-:Y:S02]  /*3b40*/  IMAD.MOV.U32 R95, RZ, RZ, 0x1 ;  /* 0x00000001ff5f7424 */ /* 0x000fe400078e00ff */
[----:B------:R-:W-:Y:S02]  /*3b50*/  IMAD.U32 R91, RZ, RZ, UR4 ;  /* 0x00000004ff5b7e24 */ /* 0x000fe4000f8e00ff */
[----:B------:R-:W-:-:S07]  /*3b60*/  IMAD.U32 R147, RZ, RZ, UR4 ;  /* 0x00000004ff937e24 */ /* 0x000fce000f8e00ff */
.L_x_42:
[----:B------:R-:W1:Y:S02]  /*3b70*/  LDC.64 R10, c[0x0][0x5b0] ;  /* 0x00016c00ff0a7b82 */ /* 0x000e640000000a00 */
[----:B-1----:R-:W-:-:S04]  /*3b80*/  ISETP.NE.U32.AND P0, PT, R10, RZ, PT ;  /* 0x000000ff0a00720c */ /* 0x002fc80003f05070 */
[----:B------:R-:W-:-:S13]  /*3b90*/  ISETP.NE.AND.EX P0, PT, R11, RZ, PT, P0 ;  /* 0x000000ff0b00720c */ /* 0x000fda0003f05300 */
        /* <DEDUP_REMOVED lines=8> */
[----:B------:R1:W5:Y:S01]  /*3c20*/  LDG.E R93, desc[UR42][R4.64] ;  /* 0x0000002a045d7981 */ /* 0x000362000c1e1900 */
[----:B------:R-:W-:Y:S05]  /*3c30*/  BRA `(.L_x_44) ;  /* 0x0000000000087947 */ /* 0x000fea0003800000 */
.L_x_45:
[----:B------:R-:W-:Y:S02]  /*3c40*/  ULDC UR4, c[0x0][0x5a0] ;  /* 0x0001680000047ab9 */ /* 0x000fe40000000800 */
[----:B------:R-:W-:-:S07]  /*3c50*/  IMAD.U32 R93, RZ, RZ, UR4 ;  /* 0x00000004ff5d7e24 */ /* 0x000fce000f8e00ff */
.L_x_44:
[----:B------:R-:W2:Y:S01]  /*3c60*/  LDC.64 R12, c[0x0][0x5c0] ;  /* 0x00017000ff0c7b82 */ /* 0x000ea20000000a00 */
[----:B------:R-:W-:Y:S01]  /*3c70*/  ULDC.64 UR4, c[0x0][0x588] ;  /* 0x0001620000047ab9 */ /* 0x000fe20000000a00 */
[----:B------:R-:W-:Y:S01]  /*3c80*/  ISETP.EQ.U32.AND P3, PT, R14, RZ, PT ;  /* 0x000000ff0e00720c */ /* 0x000fe20003f62070 */
[----:B-1----:R-:W-:Y:S01]  /*3c90*/  IMAD.MOV.U32 R5, RZ, RZ, 0x1 ;  /* 0x00000001ff057424 */ /* 0x002fe200078e00ff */
[----:B------:R-:W-:Y:S01]  /*3ca0*/  ISETP.NE.U32.AND P0, PT, RZ, UR4, PT ;  /* 0x00000004ff007c0c */ /* 0x000fe2000bf05070 */
[----:B------:R-:W-:Y:S01]  /*3cb0*/  IMAD.MOV.U32 R3, RZ, RZ, 0x1 ;  /* 0x00000001ff037424 */ /* 0x000fe200078e00ff */
[----:B------:R-:W-:Y:S02]  /*3cc0*/  LOP3.LUT P4, RZ, R95, 0xff, RZ, 0xc0, !PT ;  /* 0x000000ff5fff7812 */ /* 0x000fe4000788c0ff */
[----:B------:R-:W1:Y:S01]  /*3cd0*/  LDC R4, c[0x0][0x5c8] ;  /* 0x00017200ff047b82 */ /* 0x000e620000000800 */
[----:B------:R-:W-:Y:S02]  /*3ce0*/  ISETP.NE.AND.EX P0, PT, RZ, UR5, PT, P0 ;  /* 0x00000005ff007c0c */ /* 0x000fe4000bf05300 */
[----:B------:R-:W-:-:S02]  /*3cf0*/  FSEL R0, R147, R96, !P4 ;  /* 0x0000006093007208 */ /* 0x000fc40006000000 */
[----:B------:R-:W-:Y:S02]  /*3d00*/  ISETP.EQ.OR.EX P3, PT, R15, RZ, !P0, P3 ;  /* 0x000000ff0f00720c */ /* 0x000fe40004762730 */
[----:B------:R-:W-:Y:S02]  /*3d10*/  PLOP3.LUT P0, PT, P0, PT, PT, 0x8, 0x0 ;  /* 0x000000000000781c */ /* 0x000fe4000070e170 */
[C---:B------:R-:W-:Y:S02]  /*3d20*/  FSEL R96, R91.reuse, R96, !P1 ;  /* 0x000000605b607208 */ /* 0x040fe40004800000 */
[----:B------:R-:W-:Y:S02]  /*3d30*/  FSEL R0, R91, R0, !P1 ;  /* 0x000000005b007208 */ /* 0x000fe40004800000 */
[----:B--2---:R-:W-:-:S04]  /*3d40*/  ISETP.NE.U32.AND P2, PT, R12, RZ, PT ;  /* 0x000000ff0c00720c */ /* 0x004fc80003f45070 */
[----:B------:R-:W-:-:S04]  /*3d50*/  ISETP.NE.AND.EX P2, PT, R13, RZ, PT, P2 ;  /* 0x000000ff0d00720c */ /* 0x000fc80003f45320 */
[----:B-1----:R-:W-:Y:S01]  /*3d60*/  FSEL R4, R4, RZ, !P2 ;  /* 0x000000ff04047208 */ /* 0x002fe20005000000 */
[----:B------:R-:W-:Y:S08]  /*3d70*/  @!P3 BRA `(.L_x_46) ;  /* 0x000000000040b947 */ /* 0x000ff00003800000 */
[----:B------:R-:W-:Y:S04]  /*3d80*/  BSSY B0, `(.L_x_47) ;  /* 0x000000e000007945 */ /* 0x000fe80003800000 */
[----:B------:R-:W-:Y:S05]  /*3d90*/  @!P1 BRA `(.L_x_48) ;  /* 0x0000000000249947 */ /* 0x000fea0003800000 */
[----:B------:R-:W-:Y:S02]  /*3da0*/  LOP3.LUT P4, RZ, R94, 0xff, RZ, 0xc0, !PT ;  /* 0x000000ff5eff7812 */ /* 0x000fe4000788c0ff */
[----:B------:R-:W-:Y:S02]  /*3db0*/  PLOP3.LUT P3, PT, P0, PT, PT, 0x80, 0x0 ;  /* 0x000000000000781c */ /* 0x000fe4000076f070 */
[----:B------:R-:W-:-:S09]  /*3dc0*/  PRMT R95, RZ, 0x7610, R95 ;  /* 0x00007610ff5f7816 */ /* 0x000fd2000000005f */
[----:B------:R-:W-:Y:S05]  /*3dd0*/  @!P4 BRA `(.L_x_49) ;  /* 0x000000000020c947 */ /* 0x000fea0003800000 */
[----:B------:R-:W-:Y:S01]  /*3de0*/  FSETP.EQ.AND P3, PT, R91, RZ, PT ;  /* 0x000000ff5b00720b */ /* 0x000fe20003f62000 */
[----:B------:R-:W-:Y:S01]  /*3df0*/  IMAD.MOV.U32 R96, RZ, RZ, R91 ;  /* 0x000000ffff607224 */ /* 0x000fe200078e005b */
[----:B------:R-:W-:Y:S02]  /*3e00*/  PRMT R95, R94, 0x7610, R95 ;  /* 0x000076105e5f7816 */ /* 0x000fe4000000005f */
[----:B------:R-:W-:Y:S01]  /*3e10*/  MOV R0, R91 ;  /* 0x0000005b00007202 */ /* 0x000fe20000000f00 */
[----:B------:R-:W-:Y:S08]  /*3e20*/  BRA `(.L_x_49) ;  /* 0x00000000000c7947 */ /* 0x000ff00003800000 */
.L_x_48:
[----:B------:R-:W-:Y:S01]  /*3e30*/  FSETP.EQ.AND P3, PT, R91, RZ, PT ;  /* 0x000000ff5b00720b */ /* 0x000fe20003f62000 */
[--C-:B------:R-:W-:Y:S02]  /*3e40*/  IMAD.MOV.U32 R96, RZ, RZ, R91.reuse ;  /* 0x000000ffff607224 */ /* 0x100fe400078e005b */
[----:B------:R-:W-:-:S10]  /*3e50*/  IMAD.MOV.U32 R0, RZ, RZ, R91 ;  /* 0x000000ffff007224 */ /* 0x000fd400078e005b */
.L_x_49:
[----:B------:R-:W-:Y:S05]  /*3e60*/  BSYNC B0 ;  /* 0x0000000000007941 */ /* 0x000fea0003800000 */
.L_x_47:
[----:B------:R-:W-:-:S07]  /*3e70*/  SEL R5, RZ, 0x1, P3 ;  /* 0x00000001ff057807 */ /* 0x000fce0001800000 */
.L_x_46:
[----:B------:R-:W-:Y:S04]  /*3e80*/  BSSY B0, `(.L_x_50) ;  /* 0x000000f000007945 */ /* 0x000fe80003800000 */
[----:B------:R-:W-:Y:S05]  /*3e90*/  @!P1 BRA `(.L_x_51) ;  /* 0x0000000000289947 */ /* 0x000fea0003800000 */
[----:B------:R-:W-:Y:S02]  /*3ea0*/  LOP3.LUT P1, RZ, R90, 0xff, RZ, 0xc0, !PT ;  /* 0x000000ff5aff7812 */ /* 0x000fe4000782c0ff */
[----:B------:R-:W-:Y:S02]  /*3eb0*/  PRMT R94, RZ, 0x7610, R94 ;  /* 0x00007610ff5e7816 */ /* 0x000fe4000000005e */
[----:B------:R-:W-:-:S09]  /*3ec0*/  PRMT R95, RZ, 0x7610, R95 ;  /* 0x00007610ff5f7816 */ /* 0x000fd2000000005f */
[----:B------:R-:W-:Y:S05]  /*3ed0*/  @!P1 BRA `(.L_x_52) ;  /* 0x0000000000249947 */ /* 0x000fea0003800000 */
[----:B------:R-:W-:Y:S01]  /*3ee0*/  FSETP.EQ.AND P0, PT, R91, RZ, PT ;  /* 0x000000ff5b00720b */ /* 0x000fe20003f02000 */
[--C-:B------:R-:W-:Y:S01]  /*3ef0*/  IMAD.MOV.U32 R96, RZ, RZ, R91.reuse ;  /* 0x000000ffff607224 */ /* 0x100fe200078e005b */
[C---:B------:R-:W-:Y:S01]  /*3f00*/  PRMT R94, R90.reuse, 0x7610, R94 ;  /* 0x000076105a5e7816 */ /* 0x040fe2000000005e */
[----:B------:R-:W-:Y:S01]  /*3f10*/  IMAD.MOV.U32 R0, RZ, RZ, R91 ;  /* 0x000000ffff007224 */ /* 0x000fe200078e005b */
[----:B------:R-:W-:Y:S01]  /*3f20*/  PRMT R95, R90, 0x7610, R95 ;  /* 0x000076105a5f7816 */ /* 0x000fe2000000005f */
[----:B------:R-:W-:Y:S08]  /*3f30*/  BRA `(.L_x_52) ;  /* 0x00000000000c7947 */ /* 0x000ff00003800000 */
.L_x_51:
[----:B------:R-:W-:Y:S01]  /*3f40*/  FSETP.EQ.AND P0, PT, R91, RZ, PT ;  /* 0x000000ff5b00720b */ /* 0x000fe20003f02000 */
[----:B------:R-:W-:Y:S01]  /*3f50*/  IMAD.MOV.U32 R96, RZ, RZ, R91 ;  /* 0x000000ffff607224 */ /* 0x000fe200078e005b */
[----:B------:R-:W-:-:S11]  /*3f60*/  MOV R0, R91 ;  /* 0x0000005b00007202 */ /* 0x000fd60000000f00 */
.L_x_52:
[----:B------:R-:W-:Y:S05]  /*3f70*/  BSYNC B0 ;  /* 0x0000000000007941 */ /* 0x000fea0003800000 */
.L_x_50:
[----:B------:R-:W-:Y:S01]  /*3f80*/  PRMT R5, R5, 0x9910, RZ ;  /* 0x0000991005057816 */ /* 0x000fe200000000ff */
[--C-:B------:R-:W-:Y:S02]  /*3f90*/  IMAD.MOV.U32 R8, RZ, RZ, R4.reuse ;  /* 0x000000ffff087224 */ /* 0x100fe400078e0004 */
[--C-:B------:R-:W-:Y:S01]  /*3fa0*/  IMAD.MOV.U32 R10, RZ, RZ, R4.reuse ;  /* 0x000000ffff0a7224 */ /* 0x100fe200078e0004 */
[----:B------:R-:W-:Y:S01]  /*3fb0*/  ISETP.NE.AND P3, PT, R5, RZ, PT ;  /* 0x000000ff0500720c */ /* 0x000fe20003f65270 */
[----:B------:R-:W-:Y:S02]  /*3fc0*/  IMAD.MOV.U32 R5, RZ, RZ, RZ ;  /* 0x000000ffff057224 */ /* 0x000fe400078e00ff */
[----:B------:R-:W-:Y:S01]  /*3fd0*/  IMAD.MOV.U32 R6, RZ, RZ, R4 ;  /* 0x000000ffff067224 */ /* 0x000fe200078e0004 */
[----:B------:R-:W-:Y:S09]  /*3fe0*/  @!P2 BRA `(.L_x_53) ;  /* 0x000000000088a947 */ /* 0x000ff20003800000 */
[----:B------:R-:W1:Y:S01]  /*3ff0*/  LDC.64 R10, c[0x0][0x5d0] ;  /* 0x00017400ff0a7b82 */ /* 0x000e620000000a00 */
[----:B------:R-:W-:Y:S01]  /*4000*/  SHF.R.U32.HI R7, RZ, 0x5, R7 ;  /* 0x00000005ff077819 */ /* 0x000fe20000011607 */
[----:B------:R-:W-:Y:S01]  /*4010*/  USHF.R.S32.HI UR4, URZ, 0x1f, UR47 ;  /* 0x0000001f3f047899 */ /* 0x000fe2000801142f */
[----:B------:R-:W-:-:S03]  /*4020*/  ISETP.GE.AND P1, PT, R88, 0x1, PT ;  /* 0x000000015800780c */ /* 0x000fc60003f26270 */
[----:B------:R-:W-:Y:S01]  /*4030*/  IMAD.SHL.U32 R6, R7, 0x10, RZ ;  /* 0x0000001007067824 */ /* 0x000fe200078e00ff */
[C---:B------:R-:W-:Y:S02]  /*4040*/  ISETP.LT.OR P2, PT, R89.reuse, 0x9, !P1 ;  /* 0x000000095900780c */ /* 0x040fe40004f41670 */
[----:B------:R-:W-:Y:S02]  /*4050*/  ISETP.LT.OR P5, PT, R89, 0x1, !P1 ;  /* 0x000000015900780c */ /* 0x000fe40004fa1670 */
[----:B------:R-:W-:-:S04]  /*4060*/  LOP3.LUT R6, R6, 0xfffffff0, R9, 0xe2, !PT ;  /* 0xfffffff006067812 */ /* 0x000fc800078ee209 */
[----:B------:R-:W-:-:S04]  /*4070*/  IADD3 R6, R6, UR46, RZ ;  /* 0x0000002e06067c10 */ /* 0x000fc8000fffe0ff */
[--C-:B------:R-:W-:Y:S01]  /*4080*/  SHF.R.S32.HI R7, RZ, 0x1f, R6.reuse ;  /* 0x0000001fff077819 */ /* 0x100fe20000011406 */
[C---:B-1----:R-:W-:Y:S02]  /*4090*/  IMAD R4, R10.reuse, UR4, RZ ;  /* 0x000000040a047c24 */ /* 0x042fe4000f8e02ff */
[----:B------:R-:W-:-:S04]  /*40a0*/  IMAD.WIDE.U32 R6, R10, UR47, R6 ;  /* 0x0000002f0a067c25 */ /* 0x000fc8000f8e0006 */
[----:B------:R-:W-:Y:S01]  /*40b0*/  IMAD R4, R11, UR47, R4 ;  /* 0x0000002f0b047c24 */ /* 0x000fe2000f8e0204 */
[----:B------:R-:W-:-:S04]  /*40c0*/  IADD3 R8, P4, R6, R12, RZ ;  /* 0x0000000c06087210 */ /* 0x000fc80007f9e0ff */
[----:B------:R-:W-:Y:S01]  /*40d0*/  IADD3.X R9, R13, R7, R4, P4, !PT ;  /* 0x000000070d097210 */ /* 0x000fe200027fe404 */
[----:B------:R-:W-:Y:S01]  /*40e0*/  IMAD.MOV.U32 R4, RZ, RZ, RZ ;  /* 0x000000ffff047224 */ /* 0x000fe200078e00ff */
[----:B------:R-:W-:-:S03]  /*40f0*/  ISETP.LT.OR P4, PT, R89, 0x81, !P1 ;  /* 0x000000815900780c */ /* 0x000fc60004f81670 */
[----:B------:R-:W2:Y:S04]  /*4100*/  @!P2 LDG.E.U8 R6, desc[UR42][R8.64+0x8] ;  /* 0x0000082a0806a981 */ /* 0x000ea8000c1e1100 */
[----:B------:R-:W3:Y:S01]  /*4110*/  @!P5 LDG.E.U8 R4, desc[UR42][R8.64] ;  /* 0x0000002a0804d981 */ /* 0x000ee2000c1e1100 */
[----:B------:R-:W-:-:S05]  /*4120*/  ISETP.LT.OR P1, PT, R89, 0x89, !P1 ;  /* 0x000000895900780c */ /* 0x000fca0004f21670 */
[----:B------:R-:W4:Y:S08]  /*4130*/  @!P4 LDG.E.U8 R10, desc[UR42][R8.64+0x80] ;  /* 0x0000802a080ac981 */ /* 0x000f30000c1e1100 */
[----:B------:R-:W4:Y:S01]  /*4140*/  @!P1 LDG.E.U8 R11, desc[UR42][R8.64+0x88] ;  /* 0x0000882a080b9981 */ /* 0x000f22000c1e1100 */
[----:B--2---:R-:W-:-:S05]  /*4150*/  @!P2 IMAD.SHL.U32 R7, R6, 0x100, RZ ;  /* 0x000001000607a824 */ /* 0x004fca00078e00ff */
[----:B---3--:R-:W-:-:S04]  /*4160*/  @!P2 LOP3.LUT R4, R4, R7, RZ, 0xfc, !PT ;  /* 0x000000070404a212 */ /* 0x008fc800078efcff */
[----:B------:R-:W-:-:S05]  /*4170*/  @!P4 LOP3.LUT R7, R4, 0xff00ffff, RZ, 0xc0, !PT ;  /* 0xff00ffff0407c812 */ /* 0x000fca00078ec0ff */
[----:B----4-:R-:W-:-:S05]  /*4180*/  @!P4 IMAD R4, R10, 0x10000, R7 ;  /* 0x000100000a04c824 */ /* 0x010fca00078e0207 */
[----:B------:R-:W-:-:S04]  /*4190*/  @!P1 LOP3.LUT R6, R4, 0xffffff, RZ, 0xc0, !PT ;  /* 0x00ffffff04069812 */ /* 0x000fc800078ec0ff */
[----:B------:R-:W-:-:S04]  /*41a0*/  @!P1 PRMT R4, R11, 0x654, R6 ;  /* 0x000006540b049816 */ /* 0x000fc80000000006 */
[-C--:B------:R-:W-:Y:S02]  /*41b0*/  F2FP.F16.E4M3.UNPACK_B R7, R4.reuse ;  /* 0x00000004ff07723e */ /* 0x080fe400020006ff */
[----:B------:R-:W-:-:S03]  /*41c0*/  F2FP.F16.E4M3.UNPACK_B R4, R4.H1 ;  /* 0x00000004ff04723e */ /* 0x000fc600030006ff */
[--C-:B------:R-:W-:Y:S02]  /*41d0*/  HADD2.F32 R6, -RZ, R7.reuse.H0_H0 ;  /* 0x20000007ff067230 */ /* 0x100fe40000004100 */
[--C-:B------:R-:W-:Y:S02]  /*41e0*/  HADD2.F32 R8, -RZ, R4.reuse.H0_H0 ;  /* 0x20000004ff087230 */ /* 0x100fe40000004100 */
[----:B------:R-:W-:Y:S02]  /*41f0*/  HADD2.F32 R10, -RZ, R7.H1_H1 ;  /* 0x30000007ff0a7230 */ /* 0x000fe40000004100 */
[----:B------:R-:W-:-:S07]  /*4200*/  HADD2.F32 R4, -RZ, R4.H1_H1 ;  /* 0x30000004ff047230 */ /* 0x000fce0000004100 */
.L_x_53:
[----:B------:R-:W-:Y:S01]  /*4210*/  BSSY B0, `(.L_x_54) ;  /* 0x0000042000007945 */ /* 0x000fe20003800000 */
[----:B------:R-:W-:Y:S01]  /*4220*/  IMAD.MOV.U32 R11, RZ, RZ, RZ ;  /* 0x000000ffff0b7224 */ /* 0x000fe200078e00ff */
[----:B------:R-:W-:Y:S01]  /*4230*/  MOV R7, RZ ;  /* 0x000000ff00077202 */ /* 0x000fe20000000f00 */
[----:B------:R-:W-:Y:S01]  /*4240*/  IMAD.MOV.U32 R9, RZ, RZ, RZ ;  /* 0x000000ffff097224 */ /* 0x000fe200078e00ff */
[----:B------:R-:W-:Y:S06]  /*4250*/  @!P3 BRA `(.L_x_55) ;  /* 0x0000000000f4b947 */ /* 0x000fec0003800000 */
[----:B------:R-:W-:-:S13]  /*4260*/  ISETP.NE.AND P2, PT, R92, 0x3, PT ;  /* 0x000000035c00780c */ /* 0x000fda0003f45270 */
[----:B------:R-:W-:Y:S05]  /*4270*/  @!P2 BRA `(.L_x_56) ;  /* 0x000000000004a947 */ /* 0x000fea0003800000 */
[----:B------:R-:W-:Y:S01]  /*4280*/  BPT.TRAP 0x1 ;  /* 0x000000040000795c */ /* 0x000fe20000300000 */
.L_x_56:
[----:B------:R-:W-:Y:S01]  /*4290*/  LEA R26, R98, UR51, 0x3 ;  /* 0x00000033621a7c11 */ /* 0x000fe2000f8e18ff */
[----:B------:R-:W-:Y:S01]  /*42a0*/  BSSY B1, `(.L_x_57) ;  /* 0x0000006000017945 */ /* 0x000fe20003800000 */
[----:B------:R-:W-:Y:S01]  /*42b0*/  SHF.L.U32 R7, R97, 0x1f, RZ ;  /* 0x0000001f61077819 */ /* 0x000fe200000006ff */
[----:B------:R-:W-:Y:S02]  /*42c0*/  IMAD.MOV.U32 R5, RZ, RZ, RZ ;  /* 0x000000ffff057224 */ /* 0x000fe400078e00ff */
[----:B------:R-:W-:Y:S01]  /*42d0*/  IMAD.MOV.U32 R11, RZ, RZ, RZ ;  /* 0x000000ffff0b7224 */ /* 0x000fe200078e00ff */
[----:B------:R-:W1:Y:S02]  /*42e0*/  SYNCS.PHASECHK.TRANS64.TRYWAIT P1, [R26+URZ+0xa0], R7 ;  /* 0x0000a0071a0075a7 */ /* 0x000e64000802017f */
[----:B-1----:R-:W-:Y:S05]  /*42f0*/  @!P1 BRA `(.L_x_58) ;  /* 0x0000005400c89947 */ /* 0x002fea0003800000 */
.L_x_179:
[----:B------:R-:W-:Y:S05]  /*4300*/  BSYNC B1 ;  /* 0x0000000000017941 */ /* 0x000fea0003800000 */
.L_x_57:
[----:B------:R-:W-:Y:S01]  /*4310*/  BSSY B1, `(.L_x_59) ;  /* 0x0000020000017945 */ /* 0x000fe20003800000 */
[----:B------:R-:W-:Y:S02]  /*4320*/  IMAD.MOV.U32 R9, RZ, RZ, RZ ;  /* 0x000000ffff097224 */ /* 0x000fe400078e00ff */
[----:B-1----:R-:W-:Y:S01]  /*4330*/  IMAD.MOV.U32 R7, RZ, RZ, RZ ;  /* 0x000000ffff077224 */ /* 0x002fe200078e00ff */
[----:B------:R-:W-:Y:S06]  /*4340*/  @P0 BRA `(.L_x_60) ;  /* 0x0000000000700947 */ /* 0x000fec0003800000 */
[C---:B------:R-:W-:Y:S01]  /*4350*/  IMAD.SHL.U32 R5, R18.reuse, 0x10, RZ ;  /* 0x0000001012057824 */ /* 0x040fe200078e00ff */
[C---:B------:R-:W-:Y:S01]  /*4360*/  SHF.L.U32 R12, R18.reuse, 0x1, RZ ;  /* 0x00000001120c7819 */ /* 0x040fe200000006ff */
[----:B------:R-:W-:-:S03]  /*4370*/  IMAD.SHL.U32 R14, R18, 0x8, RZ ;  /* 0x00000008120e7824 */ /* 0x000fc600078e00ff */
[----:B------:R-:W-:Y:S02]  /*4380*/  LOP3.LUT R5, R5, 0xe00, RZ, 0xc0, !PT ;  /* 0x00000e0005057812 */ /* 0x000fe400078ec0ff */
[----:B------:R-:W-:Y:S02]  /*4390*/  LOP3.LUT R7, R14, 0x80, RZ, 0xc0, !PT ;  /* 0x000000800e077812 */ /* 0x000fe400078ec0ff */
[----:B------:R-:W-:Y:S02]  /*43a0*/  LOP3.LUT R5, R5, 0x6, R12, 0xf8, !PT ;  /* 0x0000000605057812 */ /* 0x000fe400078ef80c */
[----:B------:R-:W-:Y:S02]  /*43b0*/  LOP3.LUT R12, R7, 0x10, R18, 0xf8, !PT ;  /* 0x00000010070c7812 */ /* 0x000fe400078ef812 */
[----:B------:R-:W-:Y:S02]  /*43c0*/  LOP3.LUT R5, R5, 0x60, R14, 0xf8, !PT ;  /* 0x0000006005057812 */ /* 0x000fe400078ef80e */
[----:B------:R-:W-:-:S02]  /*43d0*/  SHF.R.U32.HI R7, RZ, 0x4, R18 ;  /* 0x00000004ff077819 */ /* 0x000fc40000011612 */
[----:B------:R-:W-:Y:S02]  /*43e0*/  LOP3.LUT R5, R5, R12, RZ, 0xfc, !PT ;  /* 0x0000000c05057212 */ /* 0x000fe400078efcff */
[----:B------:R-:W-:-:S03]  /*43f0*/  LOP3.LUT P1, RZ, R7, 0x1, RZ, 0xc0, !PT ;  /* 0x0000000107ff7812 */ /* 0x000fc6000782c0ff */
[----:B------:R-:W-:-:S04]  /*4400*/  IMAD R5, R98, 0x1000, R5 ;  /* 0x0000100062057824 */ /* 0x000fc800078e0205 */
[----:B------:R-:W-:Y:S01]  /*4410*/  VIADD R7, R5, UR51 ;  /* 0x0000003305077c36 */ /* 0x000fe20008000000 */
[----:B------:R-:W-:Y:S03]  /*4420*/  LDS.U16 R12, [R5+UR51+0x100] ;  /* 0x00010033050c7984 */ /* 0x000fe60008000400 */
[C---:B------:R-:W-:Y:S01]  /*4430*/  VIADD R9, R7.reuse, 0x100 ;  /* 0x0000010007097836 */ /* 0x040fe20000000000 */
[----:B------:R-:W-:Y:S01]  /*4440*/  LDS.U16 R14, [R5+UR51+0x108] ;  /* 0x00010833050e7984 */ /* 0x000fe20008000400 */
[----:B------:R-:W-:-:S03]  /*4450*/  VIADD R11, R7, 0x110 ;  /* 0x00000110070b7836 */ /* 0x000fc60000000000 */
[----:B------:R-:W-:Y:S01]  /*4460*/  @P1 IADD3 R11, R9, -0x10, RZ ;  /* 0xfffffff0090b1810 */ /* 0x000fe20007ffe0ff */
[----:B------:R-:W1:Y:S04]  /*4470*/  LDS.U16 R7, [R5+UR51+0x200] ;  /* 0x0002003305077984 */ /* 0x000e680008000400 */
[----:B------:R-:W2:Y:S04]  /*4480*/  LDS.U16 R9, [R5+UR51+0x208] ;  /* 0x0002083305097984 */ /* 0x000ea80008000400 */
[----:B------:R-:W-:Y:S04]  /*4490*/  LDS.U16 R13, [R11+0x100] ;  /* 0x000100000b0d7984 */ /* 0x000fe80000000400 */
[----:B------:R-:W3:Y:S04]  /*44a0*/  LDS.U16 R20, [R11] ;  /* 0x000000000b147984 */ /* 0x000ee80000000400 */
[----:B------:R-:W-:Y:S04]  /*44b0*/  LDS.U16 R15, [R11+0x108] ;  /* 0x000108000b0f7984 */ /* 0x000fe80000000400 */
[----:B------:R3:W4:Y:S01]  /*44c0*/  LDS.U16 R24, [R11+0x8] ;  /* 0x000008000b187984 */ /* 0x0007220000000400 */
[----:B-1----:R-:W-:-:S02]  /*44d0*/  PRMT R7, R12, 0x5410, R7 ;  /* 0x000054100c077816 */ /* 0x002fc40000000007 */
[----:B--2---:R-:W-:Y:S02]  /*44e0*/  PRMT R9, R14, 0x5410, R9 ;  /* 0x000054100e097816 */ /* 0x004fe40000000009 */
[----:B---3--:R-:W-:Y:S02]  /*44f0*/  PRMT R11, R20, 0x5410, R13 ;  /* 0x00005410140b7816 */ /* 0x008fe4000000000d */
[----:B----4-:R-:W-:-:S07]  /*4500*/  PRMT R5, R24, 0x5410, R15 ;  /* 0x0000541018057816 */ /* 0x010fce000000000f */
.L_x_60:
[----:B------:R-:W-:Y:S05]  /*4510*/  BSYNC B1 ;  /* 0x0000000000017941 */ /* 0x000fea0003800000 */
.L_x_59:
[----:B------:R-:W-:Y:S01]  /*4520*/  @!PT LDS RZ, [RZ] ;  /* 0x00000000fffff984 */ /* 0x000fe20000000800 */
[----:B------:R-:W-:Y:S01]  /*4530*/  @!PT LDS RZ, [RZ] ;  /* 0x00000000fffff984 */ /* 0x000fe20000000800 */
[----:B------:R-:W-:Y:S01]  /*4540*/  @!PT LDS RZ, [RZ] ;  /* 0x00000000fffff984 */ /* 0x000fe20000000800 */
[----:B------:R-:W-:Y:S01]  /*4550*/  @!PT LDS RZ, [RZ] ;  /* 0x00000000fffff984 */ /* 0x000fe20000000800 */
[----:B------:R1:W-:Y:S06]  /*4560*/  MEMBAR.ALL.CTA ;  /* 0x0000000000007992 */ /* 0x0003ec0000008000 */
[----:B-1----:R-:W1:Y:S01]  /*4570*/  FENCE.VIEW.ASYNC.S ;  /* 0x00000000000073c6 */ /* 0x002e620000000000 */
[----:B------:R-:W-:Y:S05]  /*4580*/  @!P2 BRA `(.L_x_61) ;  /* 0x000000000004a947 */ /* 0x000fea0003800000 */
[----:B------:R-:W-:Y:S01]  /*4590*/  BPT.TRAP 0x1 ;  /* 0x000000040000795c */ /* 0x000fe20000300000 */
.L_x_61:
[----:B------:R-:W2:Y:S01]  /*45a0*/  S2R R13, SR_CgaCtaId ;  /* 0x00000000000d7919 */ /* 0x000ea20000008800 */
[----:B------:R-:W-:Y:S02]  /*45b0*/  VIADD R12, R26, 0xc0 ;  /* 0x000000c01a0c7836 */ /* 0x000fe40000000000 */
[----:B------:R-:W-:-:S05]  /*45c0*/  VIADD R98, R98, 0x1 ;  /* 0x0000000162627836 */ /* 0x000fca0000000000 */
[----:B------:R-:W-:-:S04]  /*45d0*/  ISETP.NE.AND P1, PT, R98, 0x4, PT ;  /* 0x000000046200780c */ /* 0x000fc80003f25270 */
[----:B------:R-:W-:Y:S02]  /*45e0*/  SEL R98, R98, RZ, P1 ;  /* 0x000000ff62627207 */ /* 0x000fe40000800000 */
[----:B--2---:R-:W-:-:S04]  /*45f0*/  PRMT R12, R13, 0x654, R12 ;  /* 0x000006540d0c7816 */ /* 0x004fc8000000000c */
[----:B-1----:R1:W-:Y:S02]  /*4600*/  SYNCS.ARRIVE.TRANS64.RED.A1T0 RZ, [R12+URZ], RZ ;  /* 0x000000ff0cff79a7 */ /* 0x0023e4000810043f */
[----:B-1----:R-:W-:-:S04]  /*4610*/  SEL R12, RZ, 0x1, P1 ;  /* 0x00000001ff0c7807 */ /* 0x002fc80000800000 */
[----:B------:R-:W-:-:S07]  /*4620*/  LOP3.LUT R97, R97, R12, RZ, 0x3c, !PT ;  /* 0x0000000c61617212 */ /* 0x000fce00078e3cff */
.L_x_55:
[----:B------:R-:W-:Y:S05]  /*4630*/  BSYNC B0 ;  /* 0x0000000000007941 */ /* 0x000fea0003800000 */
.L_x_54:
[----:B------:R-:W-:Y:S01]  /*4640*/  F2FP.F16.E4M3.UNPACK_B R13, R7 ;  /* 0x00000007ff0d723e */ /* 0x000fe200020006ff */
[C-C-:B-----5:R-:W-:Y:S01]  /*4650*/  FFMA R12, R93.reuse, R163, R6.reuse ;  /* 0x000000a35d0c7223 */ /* 0x160fe20000000006 */
[----:B------:R-:W-:Y:S01]  /*4660*/  F2FP.F16.E4M3.UNPACK_B R14, R7.H1 ;  /* 0x00000007ff0e723e */ /* 0x000fe200030006ff */
[C---:B------:R-:W-:Y:S01]  /*4670*/  FFMA R162, R93.reuse, R162, R6 ;  /* 0x000000a25da27223 */ /* 0x040fe20000000006 */
[C---:B------:R-:W-:Y:S01]  /*4680*/  FFMA R160, R93.reuse, R160, R10 ;  /* 0x000000a05da07223 */ /* 0x040fe2000000000a */
[--C-:B------:R-:W-:Y:S01]  /*4690*/  HADD2.F32 R15, -RZ, R13.reuse.H0_H0 ;  /* 0x2000000dff0f7230 */ /* 0x100fe20000004100 */
[----:B------:R-:W-:Y:S01]  /*46a0*/  SHF.R.U32.HI R20, RZ, 0x4, R18 ;  /* 0x00000004ff147819 */ /* 0x000fe20000011612 */
[----:B------:R-:W-:Y:S02]  /*46b0*/  HADD2.F32 R13, -RZ, R13.H1_H1 ;  /* 0x3000000dff0d7230 */ /* 0x000fe40000004100 */
[----:B------:R-:W-:Y:S01]  /*46c0*/  FFMA R158, R93, R158, R6 ;  /* 0x0000009e5d9e7223 */ /* 0x000fe20000000006 */
[----:B------:R-:W-:-:S02]  /*46d0*/  HADD2.F32 R21, -RZ, R14.H1_H1 ;  /* 0x3000000eff157230 */ /* 0x000fc40000004100 */
[-C--:B------:R-:W-:Y:S01]  /*46e0*/  FFMA R24, R15, R147.reuse, R12 ;  /* 0x000000930f187223 */ /* 0x080fe2000000000c */
[----:B------:R-:W-:Y:S02]  /*46f0*/  HADD2.F32 R15, -RZ, R14.H0_H0 ;  /* 0x2000000eff0f7230 */ /* 0x000fe40000004100 */
[----:B------:R-:W-:Y:S01]  /*4700*/  FFMA R27, R13, R147, R162 ;  /* 0x000000930d1b7223 */ /* 0x000fe200000000a2 */
[----:B------:R-:W-:Y:S01]  /*4710*/  FFMA R12, R93, R161, R10 ;  /* 0x000000a15d0c7223 */ /* 0x000fe2000000000a */
[----:B------:R-:W-:Y:S01]  /*4720*/  F2FP.F16.E4M3.UNPACK_B R14, R9 ;  /* 0x00000009ff0e723e */ /* 0x000fe200020006ff */
[----:B------:R-:W-:Y:S01]  /*4730*/  FFMA R29, R21, R147, R160 ;  /* 0x00000093151d7223 */ /* 0x000fe200000000a0 */
[----:B------:R-:W-:Y:S01]  /*4740*/  F2FP.F16.E4M3.UNPACK_B R13, R9.H1 ;  /* 0x00000009ff0d723e */ /* 0x000fe200030006ff */
[----:B------:R-:W-:Y:S01]  /*4750*/  FFMA R26, R15, R147, R12 ;  /* 0x000000930f1a7223 */ /* 0x000fe2000000000c */
[----:B------:R-:W-:Y:S01]  /*4760*/  LOP3.LUT P2, RZ, R20, 0x1, RZ, 0xc0, !PT ;  /* 0x0000000114ff7812 */ /* 0x000fe2000784c0ff */
[----:B------:R-:W-:-:S02]  /*4770*/  HADD2.F32 R15, -RZ, R14.H0_H0 ;  /* 0x2000000eff0f7230 */ /* 0x000fc40000004100 */
[C---:B------:R-:W-:Y:S01]  /*4780*/  FFMA R12, R93.reuse, R159, R6 ;  /* 0x0000009f5d0c7223 */ /* 0x040fe20000000006 */
[----:B------:R-:W-:Y:S02]  /*4790*/  HADD2.F32 R21, -RZ, R14.H1_H1 ;  /* 0x3000000eff157230 */ /* 0x000fe40000004100 */
[----:B------:R-:W-:Y:S01]  /*47a0*/  FFMA R14, R93, R157, R10 ;  /* 0x0000009d5d0e7223 */ /* 0x000fe2000000000a */
[--C-:B------:R-:W-:Y:S01]  /*47b0*/  HADD2.F32 R25, -RZ, R13.reuse.H0_H0 ;  /* 0x2000000dff197230 */ /* 0x100fe20000004100 */
[----:B------:R-:W-:Y:S01]  /*47c0*/  F2FP.F16.E4M3.UNPACK_B R20, R11 ;  /* 0x0000000bff14723e */ /* 0x000fe200020006ff */
[-C--:B------:R-:W-:Y:S01]  /*47d0*/  FFMA R28, R15, R147.reuse, R12 ;  /* 0x000000930f1c7223 */ /* 0x080fe2000000000c */
[----:B------:R-:W-:Y:S02]  /*47e0*/  HADD2.F32 R13, -RZ, R13.H1_H1 ;  /* 0x3000000dff0d7230 */ /* 0x000fe40000004100 */
[----:B------:R-:W-:Y:S01]  /*47f0*/  FFMA R156, R93, R156, R10 ;  /* 0x0000009c5d9c7223 */ /* 0x000fe2000000000a */
[----:B------:R-:W-:Y:S01]  /*4800*/  FFMA R30, R25, R147, R14 ;  /* 0x00000093191e7223 */ /* 0x000fe2000000000e */
[--C-:B------:R-:W-:Y:S01]  /*4810*/  HADD2.F32 R15, -RZ, R20.reuse.H0_H0 ;  /* 0x20000014ff0f7230 */ /* 0x100fe20000004100 */
[----:B------:R-:W-:Y:S01]  /*4820*/  F2FP.F16.E4M3.UNPACK_B R14, R11.H1 ;  /* 0x0000000bff0e723e */ /* 0x000fe200030006ff */
[----:B------:R-:W-:Y:S01]  /*4830*/  FFMA R12, R93, R155, R6 ;  /* 0x0000009b5d0c7223 */ /* 0x000fe20000000006 */
[-C--:B------:R-:W-:Y:S01]  /*4840*/  FFMA R31, R21, R147.reuse, R158 ;  /* 0x00000093151f7223 */ /* 0x080fe2000000009e */
[----:B------:R-:W-:Y:S01]  /*4850*/  FFMA R33, R13, R147, R156 ;  /* 0x000000930d217223 */ /* 0x000fe2000000009c */
[----:B------:R-:W-:-:S02]  /*4860*/  HADD2.F32 R21, -RZ, R20.H1_H1 ;  /* 0x30000014ff157230 */ /* 0x000fc40000004100 */
[----:B------:R-:W-:Y:S01]  /*4870*/  FFMA R32, R15, R147, R12 ;  /* 0x000000930f207223 */ /* 0x000fe2000000000c */
[--C-:B------:R-:W-:Y:S02]  /*4880*/  HADD2.F32 R13, -RZ, R14.reuse.H0_H0 ;  /* 0x2000000eff0d7230 */ /* 0x100fe40000004100 */
[C---:B------:R-:W-:Y:S01]  /*4890*/  FFMA R154, R93.reuse, R154, R6 ;  /* 0x0000009a5d9a7223 */ /* 0x040fe20000000006 */
[----:B------:R-:W-:Y:S01]  /*48a0*/  F2FP.F16.E4M3.UNPACK_B R20, R5 ;  /* 0x00000005ff14723e */ /* 0x000fe200020006ff */
[----:B------:R-:W-:Y:S01]  /*48b0*/  FFMA R12, R93, R153, R10 ;  /* 0x000000995d0c7223 */ /* 0x000fe2000000000a */
[----:B------:R-:W-:Y:S02]  /*48c0*/  HADD2.F32 R15, -RZ, R14.H1_H1 ;  /* 0x3000000eff0f7230 */ /* 0x000fe40000004100 */
[-C--:B------:R-:W-:Y:S01]  /*48d0*/  FFMA R35, R21, R147.reuse, R154 ;  /* 0x0000009315237223 */ /* 0x080fe2000000009a */
[----:B------:R-:W-:Y:S01]  /*48e0*/  FFMA R152, R93, R152, R10 ;  /* 0x000000985d987223 */ /* 0x000fe2000000000a */
[----:B------:R-:W-:Y:S01]  /*48f0*/  FFMA R34, R13, R147, R12 ;  /* 0x000000930d227223 */ /* 0x000fe2000000000c */
[--C-:B------:R-:W-:Y:S01]  /*4900*/  HADD2.F32 R21, -RZ, R20.reuse.H0_H0 ;  /* 0x20000014ff157230 */ /* 0x100fe20000004100 */
[----:B------:R-:W-:Y:S01]  /*4910*/  LOP3.LUT R12, R18, 0xff, RZ, 0xc0, !PT ;  /* 0x000000ff120c7812 */ /* 0x000fe200078ec0ff */
[----:B------:R-:W-:Y:S01]  /*4920*/  HADD2.F32 R25, -RZ, R20.H1_H1 ;  /* 0x30000014ff197230 */ /* 0x000fe20000004100 */
[----:B------:R-:W-:Y:S01]  /*4930*/  F2FP.F16.E4M3.UNPACK_B R20, R5.H1 ;  /* 0x00000005ff14723e */ /* 0x000fe200030006ff */
[----:B------:R-:W-:Y:S01]  /*4940*/  FFMA R37, R15, R147, R152 ;  /* 0x000000930f257223 */ /* 0x000fe20000000098 */
[----:B------:R-:W-:Y:S01]  /*4950*/  FFMA R150, R93, R150, R6 ;  /* 0x000000965d967223 */ /* 0x000fe20000000006 */
[----:B------:R-:W-:-:S02]  /*4960*/  VIADD R12, R12, 0x1f ;  /* 0x0000001f0c0c7836 */ /* 0x000fc40000000000 */
[C---:B------:R-:W-:Y:S01]  /*4970*/  FFMA R148, R93.reuse, R148, R10 ;  /* 0x000000945d947223 */ /* 0x040fe2000000000a */
[--C-:B------:R-:W-:Y:S02]  /*4980*/  HADD2.F32 R13, -RZ, R20.reuse.H0_H0 ;  /* 0x20000014ff0d7230 */ /* 0x100fe40000004100 */
[----:B------:R-:W-:Y:S01]  /*4990*/  FFMA R14, R93, R151, R6 ;  /* 0x000000975d0e7223 */ /* 0x000fe20000000006 */
[----:B------:R-:W-:Y:S02]  /*49a0*/  HADD2.F32 R15, -RZ, R20.H1_H1 ;  /* 0x30000014ff0f7230 */ /* 0x000fe40000004100 */
[-C--:B------:R-:W-:Y:S01]  /*49b0*/  FFMA R150, R25, R147.reuse, R150 ;  /* 0x0000009319967223 */ /* 0x080fe20000000096 */
[----:B------:R-:W-:Y:S01]  /*49c0*/  IMAD.SHL.U32 R20, R18, 0x10, RZ ;  /* 0x0000001012147824 */ /* 0x000fe200078e00ff */
[----:B------:R-:W-:Y:S01]  /*49d0*/  ISETP.GT.U32.AND P1, PT, R12, 0x3e, PT ;  /* 0x0000003e0c00780c */ /* 0x000fe20003f24070 */
[C---:B------:R-:W-:Y:S02]  /*49e0*/  IMAD.SHL.U32 R25, R18.reuse, 0x2, RZ ;  /* 0x0000000212197824 */ /* 0x040fe400078e00ff */
[-C--:B------:R-:W-:Y:S01]  /*49f0*/  FFMA R148, R15, R147.reuse, R148 ;  /* 0x000000930f947223 */ /* 0x080fe20000000094 */
[----:B------:R-:W-:Y:S01]  /*4a00*/  SHF.L.U32 R15, R18, 0x3, RZ ;  /* 0x00000003120f7819 */ /* 0x000fe200000006ff */
[----:B------:R-:W-:Y:S01]  /*4a10*/  FFMA R21, R21, R147, R14 ;  /* 0x0000009315157223 */ /* 0x000fe2000000000e */
[----:B------:R-:W-:Y:S01]  /*4a20*/  LOP3.LUT R20, R20, 0xe00, RZ, 0xc0, !PT ;  /* 0x00000e0014147812 */ /* 0x000fe200078ec0ff */
[----:B------:R-:W-:Y:S01]  /*4a30*/  FFMA R14, R93, R149, R10 ;  /* 0x000000955d0e7223 */ /* 0x000fe2000000000a */
[----:B------:R-:W-:-:S02]  /*4a40*/  F2FP.SATFINITE.E4M3.F32.PACK_AB_MERGE_C R24, R27, R24, RZ ;  /* 0x000000181b18723e */ /* 0x000fc400048070ff */
[----:B------:R-:W-:Y:S01]  /*4a50*/  LOP3.LUT R20, R20, 0x6, R25, 0xf8, !PT ;  /* 0x0000000614147812 */ /* 0x000fe200078ef819 */
[----:B------:R-:W-:Y:S01]  /*4a60*/  FFMA R13, R13, R147, R14 ;  /* 0x000000930d0d7223 */ /* 0x000fe2000000000e */
[----:B------:R-:W-:Y:S01]  /*4a70*/  LOP3.LUT R25, R15, 0x80, RZ, 0xc0, !PT ;  /* 0x000000800f197812 */ /* 0x000fe200078ec0ff */
[----:B------:R-:W-:Y:S01]  /*4a80*/  IMAD.MOV.U32 R14, RZ, RZ, 0x10 ;  /* 0x00000010ff0e7424 */ /* 0x000fe200078e00ff */
[----:B------:R-:W-:Y:S02]  /*4a90*/  LOP3.LUT R20, R20, 0x60, R15, 0xf8, !PT ;  /* 0x0000006014147812 */ /* 0x000fe400078ef80f */
[----:B------:R-:W-:Y:S02]  /*4aa0*/  LOP3.LUT R15, R25, 0x10, R18, 0xf8, !PT ;  /* 0x00000010190f7812 */ /* 0x000fe400078ef812 */
[----:B------:R-:W-:Y:S02]  /*4ab0*/  F2FP.SATFINITE.E4M3.F32.PACK_AB_MERGE_C R25, R148, R13, RZ ;  /* 0x0000000d9419723e */ /* 0x000fe400048070ff */
[----:B------:R-:W-:-:S02]  /*4ac0*/  F2FP.SATFINITE.E4M3.F32.PACK_AB_MERGE_C R26, R29, R26, RZ ;  /* 0x0000001a1d1a723e */ /* 0x000fc400048070ff */
[----:B------:R-:W-:Y:S02]  /*4ad0*/  F2FP.SATFINITE.E4M3.F32.PACK_AB_MERGE_C R28, R31, R28, RZ ;  /* 0x0000001c1f1c723e */ /* 0x000fe400048070ff */
[----:B------:R-:W-:Y:S02]  /*4ae0*/  F2FP.SATFINITE.E4M3.F32.PACK_AB_MERGE_C R30, R33, R30, RZ ;  /* 0x0000001e211e723e */ /* 0x000fe400048070ff */
[----:B------:R-:W-:Y:S02]  /*4af0*/  F2FP.SATFINITE.E4M3.F32.PACK_AB_MERGE_C R35, R35, R32, RZ ;  /* 0x000000202323723e */ /* 0x000fe400048070ff */
[----:B------:R-:W-:Y:S02]  /*4b00*/  F2FP.SATFINITE.E4M3.F32.PACK_AB_MERGE_C R37, R37, R34, RZ ;  /* 0x000000222525723e */ /* 0x000fe400048070ff */
[----:B------:R-:W-:Y:S02]  /*4b10*/  F2FP.SATFINITE.E4M3.F32.PACK_AB_MERGE_C R21, R150, R21, RZ ;  /* 0x000000159615723e */ /* 0x000fe400048070ff */
[----:B------:R-:W-:-:S02]  /*4b20*/  LOP3.LUT R13, R20, R15, RZ, 0xfc, !PT ;  /* 0x0000000f140d7212 */ /* 0x000fc400078efcff */
[----:B------:R-:W-:Y:S01]  /*4b30*/  SEL R14, R14, 0xfffffff0, !P2 ;  /* 0xfffffff00e0e7807 */ /* 0x000fe20005000000 */
[----:B------:R-:W-:Y:S06]  /*4b40*/  @P1 BRA `(.L_x_62) ;  /* 0x0000000000041947 */ /* 0x000fec0003800000 */
[----:B------:R-:W-:-:S04]  /*4b50*/  DEPBAR.LE SB0, 0x1 ;  /* 0x000080400000791a */ /* 0x000fc80000000000 */
.L_x_62:
[----:B------:R-:W-:Y:S05]  /*4b60*/  WARPSYNC.ALL ;  /* 0x0000000000007948 */ /* 0x000fea0003800000 */
[----:B------:R-:W-:Y:S01]  /*4b70*/  BAR.SYNC.DEFER_BLOCKING 0x1, 0x100 ;  /* 0x0044000000007b1d */ /* 0x000fe20000010000 */
[----:B------:R-:W-:-:S04]  /*4b80*/  VIADD R15, R13, UR51 ;  /* 0x000000330d0f7c36 */ /* 0x000fc80008000000 */
[----:B------:R-:W-:Y:S01]  /*4b90*/  IMAD.IADD R12, R15, 0x1, R14 ;  /* 0x000000010f0c7824 */ /* 0x000fe200078e020e */
[----:B------:R-:W-:Y:S01]  /*4ba0*/  BSSY B0, `(.L_x_63) ;  /* 0x0000016000007945 */ /* 0x000fe20003800000 */
[----:B------:R1:W-:Y:S04]  /*4bb0*/  STS.U16 [R13+UR51+0x4100], R24 ;  /* 0x004100180d007988 */ /* 0x0003e80008000433 */
[----:B------:R1:W-:Y:S04]  /*4bc0*/  STS.U16 [R13+UR51+0x4200], R26 ;  /* 0x0042001a0d007988 */ /* 0x0003e80008000433 */
[----:B------:R1:W-:Y:S04]  /*4bd0*/  STS.U16 [R13+UR51+0x4108], R28 ;  /* 0x0041081c0d007988 */ /* 0x0003e80008000433 */
[----:B------:R1:W-:Y:S04]  /*4be0*/  STS.U16 [R13+UR51+0x4208], R30 ;  /* 0x0042081e0d007988 */ /* 0x0003e80008000433 */
[----:B------:R1:W-:Y:S04]  /*4bf0*/  STS.U16 [R12+0x4100], R35 ;  /* 0x004100230c007388 */ /* 0x0003e80000000400 */
[----:B------:R1:W-:Y:S04]  /*4c00*/  STS.U16 [R12+0x4200], R37 ;  /* 0x004200250c007388 */ /* 0x0003e80000000400 */
[----:B------:R1:W-:Y:S04]  /*4c10*/  STS.U16 [R12+0x4108], R21 ;  /* 0x004108150c007388 */ /* 0x0003e80000000400 */
[----:B------:R1:W-:Y:S01]  /*4c20*/  STS.U16 [R12+0x4208], R25 ;  /* 0x004208190c007388 */ /* 0x0003e20000000400 */
[----:B------:R-:W-:Y:S01]  /*4c30*/  @!PT LDS RZ, [RZ] ;  /* 0x00000000fffff984 */ /* 0x000fe20000000800 */
[----:B------:R-:W-:Y:S01]  /*4c40*/  @!PT LDS RZ, [RZ] ;  /* 0x00000000fffff984 */ /* 0x000fe20000000800 */
[----:B------:R-:W-:Y:S01]  /*4c50*/  @!PT LDS RZ, [RZ] ;  /* 0x00000000fffff984 */ /* 0x000fe20000000800 */
[----:B------:R-:W-:Y:S01]  /*4c60*/  @!PT LDS RZ, [RZ] ;  /* 0x00000000fffff984 */ /* 0x000fe20000000800 */
[----:B------:R2:W-:Y:S06]  /*4c70*/  MEMBAR.ALL.CTA ;  /* 0x0000000000007992 */ /* 0x0005ec0000008000 */
[----:B--2---:R-:W2:Y:S02]  /*4c80*/  FENCE.VIEW.ASYNC.S ;  /* 0x00000000000073c6 */ /* 0x004ea40000000000 */
[----:B--2---:R-:W-:Y:S06]  /*4c90*/  BAR.SYNC.DEFER_BLOCKING 0x1, 0x100 ;  /* 0x0044000000007b1d */ /* 0x004fec0000010000 */
[----:B-1----:R-:W-:Y:S05]  /*4ca0*/  @P1 BRA `(.L_x_64) ;  /* 0x0000000000141947 */ /* 0x002fea0003800000 */
[----:B------:R-:W-:Y:S02]  /*4cb0*/  UIADD3 UR4, UP0, UR48, 0x4f0, URZ ;  /* 0x000004f030047890 */ /* 0x000fe4000ff1e03f */
[----:B------:R-:W-:Y:S02]  /*4cc0*/  UIADD3 UR44, UR51, 0x4100, URZ ;  /* 0x00004100332c7890 */ /* 0x000fe4000fffe03f */
[----:B------:R-:W-:-:S09]  /*4cd0*/  UIADD3.X UR5, URZ, UR49, URZ, UP0, !UPT ;  /* 0x000000313f057290 */ /* 0x000fd200087fe43f */
[----:B------:R1:W-:Y:S02]  /*4ce0*/  UTMASTG.3D [UR44], [UR4] ;  /* 0x0000002c040073b5 */ /* 0x0003e40008010000 */
[----:B-1----:R0:W-:Y:S02]  /*4cf0*/  UTMACMDFLUSH ;  /* 0x00000000000079b7 */ /* 0x0021e40000000000 */
.L_x_64:
[----:B------:R-:W-:Y:S05]  /*4d00*/  BSYNC B0 ;  /* 0x0000000000007941 */ /* 0x000fea0003800000 */
.L_x_63:
[----:B------:R-:W-:Y:S04]  /*4d10*/  BSSY B0, `(.L_x_65) ;  /* 0x000002e000007945 */ /* 0x000fe80003800000 */
[----:B------:R-:W-:Y:S05]  /*4d20*/  @!P3 BRA `(.L_x_66) ;  /* 0x0000000000b0b947 */ /* 0x000fea0003800000 */
[----:B------:R-:W-:-:S13]  /*4d30*/  ISETP.NE.AND P4, PT, R92, 0x3, PT ;  /* 0x000000035c00780c */ /* 0x000fda0003f85270 */
[----:B------:R-:W-:Y:S05]  /*4d40*/  @!P4 BRA `(.L_x_67) ;  /* 0x000000000004c947 */ /* 0x000fea0003800000 */
[----:B------:R-:W-:Y:S01]  /*4d50*/  BPT.TRAP 0x1 ;  /* 0x000000040000795c */ /* 0x000fe20000300000 */
.L_x_67:
[----:B------:R-:W-:Y:S01]  /*4d60*/  LEA R21, R98, UR51, 0x3 ;  /* 0x0000003362157c11 */ /* 0x000fe2000f8e18ff */
[----:B------:R-:W-:Y:S01]  /*4d70*/  BSSY B1, `(.L_x_68) ;  /* 0x0000004000017945 */ /* 0x000fe20003800000 */
[----:B------:R-:W-:-:S04]  /*4d80*/  SHF.L.U32 R20, R97, 0x1f, RZ ;  /* 0x0000001f61147819 */ /* 0x000fc800000006ff */
[----:B------:R-:W1:Y:S02]  /*4d90*/  SYNCS.PHASECHK.TRANS64.TRYWAIT P2, [R21+URZ+0xa0], R20 ;  /* 0x0000a014150075a7 */ /* 0x000e64000804017f */
[----:B-1----:R-:W-:Y:S05]  /*4da0*/  @!P2 BRA `(.L_x_69) ;  /* 0x0000004c0030a947 */ /* 0x002fea0003800000 */
.L_x_180:
[----:B------:R-:W-:Y:S05]  /*4db0*/  BSYNC B1 ;  /* 0x0000000000017941 */ /* 0x000fea0003800000 */
.L_x_68:
[----:B------:R-:W-:Y:S04]  /*4dc0*/  BSSY B1, `(.L_x_70) ;  /* 0x0000011000017945 */ /* 0x000fe80003800000 */
[----:B------:R-:W-:Y:S05]  /*4dd0*/  @P0 BRA `(.L_x_71) ;  /* 0x00000000003c0947 */ /* 0x000fea0003800000 */
[----:B------:R-:W-:-:S04]  /*4de0*/  IMAD R25, R98, 0x1000, R13 ;  /* 0x0000100062197824 */ /* 0x000fc800078e020d */
[----:B------:R-:W-:Y:S01]  /*4df0*/  VIADD R15, R25, UR51 ;  /* 0x00000033190f7c36 */ /* 0x000fe20008000000 */
[----:B------:R-:W-:Y:S04]  /*4e00*/  LDS.U16 R7, [R25+UR51+0x200] ;  /* 0x0002003319077984 */ /* 0x000fe80008000400 */
[----:B------:R-:W-:Y:S01]  /*4e10*/  IADD3 R15, R15, R14, RZ ;  /* 0x0000000e0f0f7210 */ /* 0x000fe20007ffe0ff */
[----:B-1----:R-:W1:Y:S04]  /*4e20*/  LDS.U16 R20, [R25+UR51+0x100] ;  /* 0x0001003319147984 */ /* 0x002e680008000400 */
[----:B------:R-:W-:Y:S04]  /*4e30*/  LDS.U16 R9, [R25+UR51+0x208] ;  /* 0x0002083319097984 */ /* 0x000fe80008000400 */
[----:B------:R-:W2:Y:S04]  /*4e40*/  LDS.U16 R24, [R25+UR51+0x108] ;  /* 0x0001083319187984 */ /* 0x000ea80008000400 */
[----:B------:R-:W-:Y:S04]  /*4e50*/  LDS.U16 R11, [R15+0x200] ;  /* 0x000200000f0b7984 */ /* 0x000fe80000000400 */
[----:B------:R-:W3:Y:S04]  /*4e60*/  LDS.U16 R26, [R15+0x100] ;  /* 0x000100000f1a7984 */ /* 0x000ee80000000400 */
[----:B------:R-:W-:Y:S04]  /*4e70*/  LDS.U16 R5, [R15+0x208] ;  /* 0x000208000f057984 */ /* 0x000fe80000000400 */
[----:B------:R-:W4:Y:S01]  /*4e80*/  LDS.U16 R28, [R15+0x108] ;  /* 0x000108000f1c7984 */ /* 0x000f220000000400 */
[----:B-1----:R-:W-:-:S02]  /*4e90*/  PRMT R7, R20, 0x5410, R7 ;  /* 0x0000541014077816 */ /* 0x002fc40000000007 */
[----:B--2---:R-:W-:Y:S02]  /*4ea0*/  PRMT R9, R24, 0x5410, R9 ;  /* 0x0000541018097816 */ /* 0x004fe40000000009 */
[----:B---3--:R-:W-:Y:S02]  /*4eb0*/  PRMT R11, R26, 0x5410, R11 ;  /* 0x000054101a0b7816 */ /* 0x008fe4000000000b */
[----:B----4-:R-:W-:-:S07]  /*4ec0*/  PRMT R5, R28, 0x5410, R5 ;  /* 0x000054101c057816 */ /* 0x010fce0000000005 */
.L_x_71:
[----:B------:R-:W-:Y:S05]  /*4ed0*/  BSYNC B1 ;  /* 0x0000000000017941 */ /* 0x000fea0003800000 */
.L_x_70:
[----:B------:R-:W-:Y:S01]  /*4ee0*/  @!PT LDS RZ, [RZ] ;  /* 0x00000000fffff984 */ /* 0x000fe20000000800 */
[----:B------:R-:W-:Y:S01]  /*4ef0*/  @!PT LDS RZ, [RZ] ;  /* 0x00000000fffff984 */ /* 0x000fe20000000800 */
[----:B------:R-:W-:Y:S01]  /*4f00*/  @!PT LDS RZ, [RZ] ;  /* 0x00000000fffff984 */ /* 0x000fe20000000800 */
[----:B------:R-:W-:Y:S01]  /*4f10*/  @!PT LDS RZ, [RZ] ;  /* 0x00000000fffff984 */ /* 0x000fe20000000800 */
[----:B------:R2:W-:Y:S06]  /*4f20*/  MEMBAR.ALL.CTA ;  /* 0x0000000000007992 */ /* 0x0005ec0000008000 */
[----:B--2---:R-:W2:Y:S01]  /*4f30*/  FENCE.VIEW.ASYNC.S ;  /* 0x00000000000073c6 */ /* 0x004ea20000000000 */
[----:B------:R-:W-:Y:S05]  /*4f40*/  @!P4 BRA `(.L_x_72) ;  /* 0x000000000004c947 */ /* 0x000fea0003800000 */
[----:B------:R-:W-:Y:S01]  /*4f50*/  BPT.TRAP 0x1 ;  /* 0x000000040000795c */ /* 0x000fe20000300000 */
.L_x_72:
[----:B-1----:R-:W1:Y:S01]  /*4f60*/  S2R R20, SR_CgaCtaId ;  /* 0x0000000000147919 */ /* 0x002e620000008800 */
[----:B------:R-:W-:Y:S02]  /*4f70*/  VIADD R15, R21, 0xc0 ;  /* 0x000000c0150f7836 */ /* 0x000fe40000000000 */
[----:B------:R-:W-:-:S05]  /*4f80*/  VIADD R98, R98, 0x1 ;  /* 0x0000000162627836 */ /* 0x000fca0000000000 */
[----:B------:R-:W-:-:S04]  /*4f90*/  ISETP.NE.AND P2, PT, R98, 0x4, PT ;  /* 0x000000046200780c */ /* 0x000fc80003f45270 */
[----:B------:R-:W-:Y:S02]  /*4fa0*/  SEL R98, R98, RZ, P2 ;  /* 0x000000ff62627207 */ /* 0x000fe40001000000 */
[----:B-1----:R-:W-:Y:S02]  /*4fb0*/  PRMT R15, R20, 0x654, R15 ;  /* 0x00000654140f7816 */ /* 0x002fe4000000000f */
[----:B------:R-:W-:Y:S02]  /*4fc0*/  SEL R20, RZ, 0x1, P2 ;  /* 0x00000001ff147807 */ /* 0x000fe40001000000 */
[----:B--2---:R1:W-:Y:S02]  /*4fd0*/  SYNCS.ARRIVE.TRANS64.RED.A1T0 RZ, [R15+URZ], RZ ;  /* 0x000000ff0fff79a7 */ /* 0x0043e4000810043f */
[----:B------:R-:W-:-:S07]  /*4fe0*/  LOP3.LUT R97, R97, R20, RZ, 0x3c, !PT ;  /* 0x0000001461617212 */ /* 0x000fce00078e3cff */
.L_x_66:
[----:B------:R-:W-:Y:S05]  /*4ff0*/  BSYNC B0 ;  /* 0x0000000000007941 */ /* 0x000fea0003800000 */
.L_x_65:
[----:B-1----:R-:W-:Y:S01]  /*5000*/  F2FP.F16.E4M3.UNPACK_B R15, R7 ;  /* 0x00000007ff0f723e */ /* 0x002fe200020006ff */
[C-C-:B------:R-:W-:Y:S01]  /*5010*/  FFMA R20, R93.reuse, R145, R8.reuse ;  /* 0x000000915d147223 */ /* 0x140fe20000000008 */
[----:B------:R-:W-:Y:S01]  /*5020*/  F2FP.F16.E4M3.UNPACK_B R25, R7.H1 ;  /* 0x00000007ff19723e */ /* 0x000fe200030006ff */
[C---:B------:R-:W-:Y:S01]  /*5030*/  FFMA R146, R93.reuse, R146, R8 ;  /* 0x000000925d927223 */ /* 0x040fe20000000008 */
[C-C-:B------:R-:W-:Y:S01]  /*5040*/  FFMA R24, R93.reuse, R143, R4.reuse ;  /* 0x0000008f5d187223 */ /* 0x140fe20000000004 */
[--C-:B------:R-:W-:Y:S01]  /*5050*/  HADD2.F32 R21, -RZ, R15.reuse.H0_H0 ;  /* 0x2000000fff157230 */ /* 0x100fe20000004100 */
[----:B------:R-:W-:Y:S01]  /*5060*/  F2FP.F16.E4M3.UNPACK_B R26, R9 ;  /* 0x00000009ff1a723e */ /* 0x000fe200020006ff */
[----:B------:R-:W-:Y:S02]  /*5070*/  HADD2.F32 R27, -RZ, R15.H1_H1 ;  /* 0x3000000fff1b7230 */ /* 0x000fe40000004100 */
[----:B------:R-:W-:Y:S01]  /*5080*/  FFMA R144, R93, R144, R4 ;  /* 0x000000905d907223 */ /* 0x000fe20000000004 */
[----:B------:R-:W-:-:S02]  /*5090*/  HADD2.F32 R29, -RZ, R25.H0_H0 ;  /* 0x20000019ff1d7230 */ /* 0x000fc40000004100 */
[-C--:B------:R-:W-:Y:S01]  /*50a0*/  FFMA R15, R21, R147.reuse, R20 ;  /* 0x00000093150f7223 */ /* 0x080fe20000000014 */
[----:B------:R-:W-:Y:S02]  /*50b0*/  HADD2.F32 R25, -RZ, R25.H1_H1 ;  /* 0x30000019ff197230 */ /* 0x000fe40000004100 */
[-C--:B------:R-:W-:Y:S01]  /*50c0*/  FFMA R146, R27, R147.reuse, R146 ;  /* 0x000000931b927223 */ /* 0x080fe20000000092 */
[--C-:B------:R-:W-:Y:S02]  /*50d0*/  HADD2.F32 R27, -RZ, R26.reuse.H0_H0 ;  /* 0x2000001aff1b7230 */ /* 0x100fe40000004100 */
[----:B------:R-:W-:Y:S01]  /*50e0*/  FFMA R21, R29, R147, R24 ;  /* 0x000000931d157223 */ /* 0x000fe20000000018 */
[----:B------:R-:W-:Y:S02]  /*50f0*/  HADD2.F32 R29, -RZ, R26.H1_H1 ;  /* 0x3000001aff1d7230 */ /* 0x000fe40000004100 */
[C-C-:B------:R-:W-:Y:S01]  /*5100*/  FFMA R20, R93.reuse, R141, R8.reuse ;  /* 0x0000008d5d147223 */ /* 0x140fe20000000008 */
[----:B------:R-:W-:Y:S01]  /*5110*/  FFMA R142, R93, R142, R8 ;  /* 0x0000008e5d8e7223 */ /* 0x000fe20000000008 */
[----:B------:R-:W-:Y:S01]  /*5120*/  F2FP.F16.E4M3.UNPACK_B R24, R9.H1 ;  /* 0x00000009ff18723e */ /* 0x000fe200030006ff */
[----:B------:R-:W-:Y:S01]  /*5130*/  FFMA R144, R25, R147, R144 ;  /* 0x0000009319907223 */ /* 0x000fe20000000090 */
[----:B------:R-:W-:Y:S01]  /*5140*/  F2FP.F16.E4M3.UNPACK_B R30, R11 ;  /* 0x0000000bff1e723e */ /* 0x000fe200020006ff */
[-C--:B------:R-:W-:Y:S01]  /*5150*/  FFMA R25, R27, R147.reuse, R20 ;  /* 0x000000931b197223 */ /* 0x080fe20000000014 */
[----:B------:R-:W-:Y:S01]  /*5160*/  FFMA R142, R29, R147, R142 ;  /* 0x000000931d8e7223 */ /* 0x000fe2000000008e */
[--C-:B------:R-:W-:Y:S01]  /*5170*/  HADD2.F32 R27, -RZ, R24.reuse.H0_H0 ;  /* 0x20000018ff1b7230 */ /* 0x100fe20000004100 */
[----:B------:R-:W-:Y:S01]  /*5180*/  F2FP.F16.E4M3.UNPACK_B R31, R11.H1 ;  /* 0x0000000bff1f723e */ /* 0x000fe200030006ff */
[----:B------:R-:W-:-:S02]  /*5190*/  HADD2.F32 R29, -RZ, R24.H1_H1 ;  /* 0x30000018ff1d7230 */ /* 0x000fc40000004100 */
[C---:B------:R-:W-:Y:S01]  /*51a0*/  FFMA R24, R93.reuse, R137, R8 ;  /* 0x000000895d187223 */ /* 0x040fe20000000008 */
[--C-:B------:R-:W-:Y:S02]  /*51b0*/  HADD2.F32 R33, -RZ, R30.reuse.H0_H0 ;  /* 0x2000001eff217230 */ /* 0x100fe40000004100 */
[C-C-:B------:R-:W-:Y:S01]  /*51c0*/  FFMA R20, R93.reuse, R139, R4.reuse ;  /* 0x0000008b5d147223 */ /* 0x140fe20000000004 */
[C---:B------:R-:W-:Y:S01]  /*51d0*/  FFMA R140, R93.reuse, R140, R4 ;  /* 0x0000008c5d8c7223 */ /* 0x040fe20000000004 */
[----:B------:R-:W-:Y:S01]  /*51e0*/  F2FP.F16.E4M3.UNPACK_B R32, R5.H1 ;  /* 0x00000005ff20723e */ /* 0x000fe200030006ff */
[----:B------:R-:W-:Y:S01]  /*51f0*/  FFMA R134, R93, R134, R8 ;  /* 0x000000865d867223 */ /* 0x000fe20000000008 */
[-C--:B------:R-:W-:Y:S01]  /*5200*/  FFMA R28, R33, R147.reuse, R24 ;  /* 0x00000093211c7223 */ /* 0x080fe20000000018 */
[----:B------:R-:W-:Y:S01]  /*5210*/  FFMA R26, R27, R147, R20 ;  /* 0x000000931b1a7223 */ /* 0x000fe20000000014 */
[----:B------:R-:W-:Y:S02]  /*5220*/  HADD2.F32 R33, -RZ, R31.H0_H0 ;  /* 0x2000001fff217230 */ /* 0x000fe40000004100 */
[----:B------:R-:W-:Y:S01]  /*5230*/  FFMA R20, R93, R135, R4 ;  /* 0x000000875d147223 */ /* 0x000fe20000000004 */
[----:B------:R-:W-:Y:S01]  /*5240*/  F2FP.F16.E4M3.UNPACK_B R24, R5 ;  /* 0x00000005ff18723e */ /* 0x000fe200020006ff */
[----:B------:R-:W-:Y:S01]  /*5250*/  FFMA R27, R29, R147, R140 ;  /* 0x000000931d1b7223 */ /* 0x000fe2000000008c */
[----:B------:R-:W-:-:S02]  /*5260*/  HADD2.F32 R29, -RZ, R30.H1_H1 ;  /* 0x3000001eff1d7230 */ /* 0x000fc40000004100 */
[----:B------:R-:W-:Y:S01]  /*5270*/  FFMA R30, R33, R147, R20 ;  /* 0x00000093211e7223 */ /* 0x000fe20000000014 */
[C-C-:B------:R-:W-:Y:S01]  /*5280*/  FFMA R20, R93.reuse, R133, R8.reuse ;  /* 0x000000855d147223 */ /* 0x140fe20000000008 */
[--C-:B------:R-:W-:Y:S02]  /*5290*/  HADD2.F32 R33, -RZ, R24.reuse.H0_H0 ;  /* 0x20000018ff217230 */ /* 0x100fe40000004100 */
[C---:B------:R-:W-:Y:S01]  /*52a0*/  FFMA R138, R93.reuse, R138, R8 ;  /* 0x0000008a5d8a7223 */ /* 0x040fe20000000008 */
[----:B------:R-:W-:Y:S02]  /*52b0*/  HADD2.F32 R35, -RZ, R24.H1_H1 ;  /* 0x30000018ff237230 */ /* 0x000fe40000004100 */
[C-C-:B------:R-:W-:Y:S01]  /*52c0*/  FFMA R136, R93.reuse, R136, R4.reuse ;  /* 0x000000885d887223 */ /* 0x140fe20000000004 */
[----:B------:R-:W-:Y:S02]  /*52d0*/  HADD2.F32 R31, -RZ, R31.H1_H1 ;  /* 0x3000001fff1f7230 */ /* 0x000fe40000004100 */
[----:B------:R-:W-:Y:S01]  /*52e0*/  FFMA R24, R93, R131, R4 ;  /* 0x000000835d187223 */ /* 0x000fe20000000004 */
[----:B------:R-:W-:-:S02]  /*52f0*/  HADD2.F32 R37, -RZ, R32.H0_H0 ;  /* 0x20000020ff257230 */ /* 0x000fc40000004100 */
[----:B------:R-:W-:Y:S01]  /*5300*/  FFMA R132, R93, R132, R4 ;  /* 0x000000845d847223 */ /* 0x000fe20000000004 */
[----:B------:R-:W-:Y:S02]  /*5310*/  HADD2.F32 R39, -RZ, R32.H1_H1 ;  /* 0x30000020ff277230 */ /* 0x000fe40000004100 */
[-C--:B------:R-:W-:Y:S01]  /*5320*/  FFMA R20, R33, R147.reuse, R20 ;  /* 0x0000009321147223 */ /* 0x080fe20000000014 */
[-C--:B------:R-:W-:Y:S01]  /*5330*/  FFMA R33, R35, R147.reuse, R134 ;  /* 0x0000009323217223 */ /* 0x080fe20000000086 */
[-C--:B------:R-:W-:Y:S01]  /*5340*/  FFMA R29, R29, R147.reuse, R138 ;  /* 0x000000931d1d7223 */ /* 0x080fe2000000008a */
[-C--:B------:R-:W-:Y:S01]  /*5350*/  FFMA R31, R31, R147.reuse, R136 ;  /* 0x000000931f1f7223 */ /* 0x080fe20000000088 */
[-C--:B------:R-:W-:Y:S01]  /*5360*/  FFMA R24, R37, R147.reuse, R24 ;  /* 0x0000009325187223 */ /* 0x080fe20000000018 */
[----:B------:R-:W-:Y:S01]  /*5370*/  FFMA R35, R39, R147, R132 ;  /* 0x0000009327237223 */ /* 0x000fe20000000084 */
[----:B------:R-:W-:Y:S02]  /*5380*/  F2FP.SATFINITE.E4M3.F32.PACK_AB_MERGE_C R146, R146, R15, RZ ;  /* 0x0000000f9292723e */ /* 0x000fe400048070ff */
[----:B------:R-:W-:-:S02]  /*5390*/  F2FP.SATFINITE.E4M3.F32.PACK_AB_MERGE_C R144, R144, R21, RZ ;  /* 0x000000159090723e */ /* 0x000fc400048070ff */
[----:B------:R-:W-:Y:S02]  /*53a0*/  F2FP.SATFINITE.E4M3.F32.PACK_AB_MERGE_C R142, R142, R25, RZ ;  /* 0x000000198e8e723e */ /* 0x000fe400048070ff */
[----:B------:R-:W-:Y:S02]  /*53b0*/  F2FP.SATFINITE.E4M3.F32.PACK_AB_MERGE_C R26, R27, R26, RZ ;  /* 0x0000001a1b1a723e */ /* 0x000fe400048070ff */
[----:B------:R-:W-:Y:S02]  /*53c0*/  F2FP.SATFINITE.E4M3.F32.PACK_AB_MERGE_C R29, R29, R28, RZ ;  /* 0x0000001c1d1d723e */ /* 0x000fe400048070ff */
[----:B------:R-:W-:Y:S02]  /*53d0*/  F2FP.SATFINITE.E4M3.F32.PACK_AB_MERGE_C R31, R31, R30, RZ ;  /* 0x0000001e1f1f723e */ /* 0x000fe400048070ff */
[----:B------:R-:W-:Y:S02]  /*53e0*/  F2FP.SATFINITE.E4M3.F32.PACK_AB_MERGE_C R33, R33, R20, RZ ;  /* 0x000000142121723e */ /* 0x000fe400048070ff */
[----:B------:R-:W-:Y:S01]  /*53f0*/  F2FP.SATFINITE.E4M3.F32.PACK_AB_MERGE_C R35, R35, R24, RZ ;  /* 0x000000182323723e */ /* 0x000fe200048070ff */
[----:B------:R-:W-:Y:S06]  /*5400*/  @P1 BRA `(.L_x_73) ;  /* 0x0000000000041947 */ /* 0x000fec0003800000 */
[----:B------:R-:W-:-:S04]  /*5410*/  DEPBAR.LE SB0, 0x1 ;  /* 0x000080400000791a */ /* 0x000fc80000000000 */
.L_x_73:
[----:B------:R-:W-:Y:S05]  /*5420*/  WARPSYNC.ALL ;  /* 0x0000000000007948 */ /* 0x000fea0003800000 */
[----:B------:R-:W-:Y:S06]  /*5430*/  BAR.SYNC.DEFER_BLOCKING 0x1, 0x100 ;  /* 0x0044000000007b1d */ /* 0x000fec0000010000 */
        /* <DEDUP_REMOVED lines=19> */
[----:B------:R-:W-:Y:S02]  /*5570*/  UIADD3 UR4, UR51, 0x5100, URZ ;  /* 0x0000510033047890 */ /* 0x000fe4000fffe03f */
[----:B------:R-:W-:Y:S01]  /*5580*/  UIADD3.X UR9, URZ, UR49, URZ, UP0, !UPT ;  /* 0x000000313f097290 */ /* 0x000fe200087fe43f */
[----:B------:R-:W-:Y:S01]  /*5590*/  UMOV UR5, UR45 ;  /* 0x0000002d00057c82 */ /* 0x000fe20008000000 */
[----:B------:R-:W-:-:S07]  /*55a0*/  UMOV UR7, UR47 ;  /* 0x0000002f00077c82 */ /* 0x000fce0008000000 */
[----:B------:R1:W-:Y:S02]  /*55b0*/  UTMASTG.3D [UR4], [UR8] ;  /* 0x00000004080073b5 */ /* 0x0003e40008010000 */
[----:B-1----:R0:W-:Y:S02]  /*55c0*/  UTMACMDFLUSH ;  /* 0x00000000000079b7 */ /* 0x0021e40000000000 */
.L_x_75:
[----:B------:R-:W-:Y:S05]  /*55d0*/  BSYNC B0 ;  /* 0x0000000000007941 */ /* 0x000fea0003800000 */
.L_x_74:
[----:B------:R-:W-:Y:S04]  /*55e0*/  BSSY B0, `(.L_x_76) ;  /* 0x000002e000007945 */ /* 0x000fe80003800000 */
[----:B------:R-:W-:Y:S05]  /*55f0*/  @!P3 BRA `(.L_x_77) ;  /* 0x0000000000b0b947 */ /* 0x000fea0003800000 */
[----:B------:R-:W-:-:S13]  /*5600*/  ISETP.NE.AND P4, PT, R92, 0x3, PT ;  /* 0x000000035c00780c */ /* 0x000fda0003f85270 */
[----:B------:R-:W-:Y:S05]  /*5610*/  @!P4 BRA `(.L_x_78) ;  /* 0x000000000004c947 */ /* 0x000fea0003800000 */
[----:B------:R-:W-:Y:S01]  /*5620*/  BPT.TRAP 0x1 ;  /* 0x000000040000795c */ /* 0x000fe20000300000 */
.L_x_78:
[----:B------:R-:W-:Y:S01]  /*5630*/  LEA R15, R98, UR51, 0x3 ;  /* 0x00000033620f7c11 */ /* 0x000fe2000f8e18ff */
[----:B------:R-:W-:Y:S01]  /*5640*/  BSSY B1, `(.L_x_79) ;  /* 0x0000004000017945 */ /* 0x000fe20003800000 */
[----:B------:R-:W-:-:S04]  /*5650*/  SHF.L.U32 R20, R97, 0x1f, RZ ;  /* 0x0000001f61147819 */ /* 0x000fc800000006ff */
[----:B------:R-:W1:Y:S02]  /*5660*/  SYNCS.PHASECHK.TRANS64.TRYWAIT P2, [R15+URZ+0xa0], R20 ;  /* 0x0000a0140f0075a7 */ /* 0x000e64000804017f */
[----:B-1----:R-:W-:Y:S05]  /*5670*/  @!P2 BRA `(.L_x_80) ;  /* 0x000000440010a947 */ /* 0x002fea0003800000 */
.L_x_181:
[----:B------:R-:W-:Y:S05]  /*5680*/  BSYNC B1 ;  /* 0x0000000000017941 */ /* 0x000fea0003800000 */
.L_x_79:
[----:B------:R-:W-:Y:S04]  /*5690*/  BSSY B1, `(.L_x_81) ;  /* 0x0000011000017945 */ /* 0x000fe80003800000 */
[----:B------:R-:W-:Y:S05]  /*56a0*/  @P0 BRA `(.L_x_82) ;  /* 0x00000000003c0947 */ /* 0x000fea0003800000 */
[----:B------:R-:W-:-:S04]  /*56b0*/  IMAD R21, R98, 0x1000, R13 ;  /* 0x0000100062157824 */ /* 0x000fc800078e020d */
[----:B------:R-:W-:Y:S01]  /*56c0*/  VIADD R5, R21, UR51 ;  /* 0x0000003315057c36 */ /* 0x000fe20008000000 */
[----:B------:R-:W-:Y:S03]  /*56d0*/  LDS.U16 R7, [R21+UR51+0x200] ;  /* 0x0002003315077984 */ /* 0x000fe60008000400 */
[----:B------:R-:W-:Y:S01]  /*56e0*/  IMAD.IADD R25, R5, 0x1, R14 ;  /* 0x0000000105197824 */ /* 0x000fe200078e020e */
        /* <DEDUP_REMOVED lines=11> */
.L_x_82:
[----:B------:R-:W-:Y:S05]  /*57a0*/  BSYNC B1 ;  /* 0x0000000000017941 */ /* 0x000fea0003800000 */
.L_x_81:
        /* <DEDUP_REMOVED lines=8> */
.L_x_83:
[----:B-1----:R-:W1:Y:S01]  /*5830*/  S2R R20, SR_CgaCtaId ;  /* 0x0000000000147919 */ /* 0x002e620000008800 */
[----:B------:R-:W-:Y:S01]  /*5840*/  IADD3 R15, R15, 0xc0, RZ ;  /* 0x000000c00f0f7810 */ /* 0x000fe20007ffe0ff */
[----:B------:R-:W-:-:S05]  /*5850*/  VIADD R98, R98, 0x1 ;  /* 0x0000000162627836 */ /* 0x000fca0000000000 */
[----:B------:R-:W-:-:S04]  /*5860*/  ISETP.NE.AND P2, PT, R98, 0x4, PT ;  /* 0x000000046200780c */ /* 0x000fc80003f45270 */
[----:B------:R-:W-:Y:S02]  /*5870*/  SEL R98, R98, RZ, P2 ;  /* 0x000000ff62627207 */ /* 0x000fe40001000000 */
[----:B-1----:R-:W-:Y:S02]  /*5880*/  PRMT R15, R20, 0x654, R15 ;  /* 0x00000654140f7816 */ /* 0x002fe4000000000f */
[----:B------:R-:W-:Y:S02]  /*5890*/  SEL R20, RZ, 0x1, P2 ;  /* 0x00000001ff147807 */ /* 0x000fe40001000000 */
[----:B--2---:R1:W-:Y:S02]  /*58a0*/  SYNCS.ARRIVE.TRANS64.RED.A1T0 RZ, [R15+URZ], RZ ;  /* 0x000000ff0fff79a7 */ /* 0x0043e4000810043f */
[----:B------:R-:W-:-:S07]  /*58b0*/  LOP3.LUT R97, R97, R20, RZ, 0x3c, !PT ;  /* 0x0000001461617212 */ /* 0x000fce00078e3cff */
.L_x_77:
[----:B------:R-:W-:Y:S05]  /*58c0*/  BSYNC B0 ;  /* 0x0000000000007941 */ /* 0x000fea0003800000 */
.L_x_76:
[----:B------:R-:W-:Y:S01]  /*58d0*/  F2FP.F16.E4M3.UNPACK_B R21, R7.H1 ;  /* 0x00000007ff15723e */ /* 0x000fe200030006ff */
[C-C-:B------:R-:W-:Y:S01]  /*58e0*/  FFMA R20, R93.reuse, R129, R6.reuse ;  /* 0x000000815d147223 */ /* 0x140fe20000000006 */
[----:B-1----:R-:W-:Y:S01]  /*58f0*/  F2FP.F16.E4M3.UNPACK_B R15, R7 ;  /* 0x00000007ff0f723e */ /* 0x002fe200020006ff */
[C-C-:B------:R-:W-:Y:S01]  /*5900*/  FFMA R130, R93.reuse, R130, R6.reuse ;  /* 0x000000825d827223 */ /* 0x140fe20000000006 */
[C-C-:B------:R-:W-:Y:S01]  /*5910*/  FFMA R24, R93.reuse, R125, R6.reuse ;  /* 0x0000007d5d187223 */ /* 0x140fe20000000006 */
[C-C-:B------:R-:W-:Y:S01]  /*5920*/  FFMA R126, R93.reuse, R126, R6.reuse ;  /* 0x0000007e5d7e7223 */ /* 0x140fe20000000006 */
[C-C-:B------:R-:W-:Y:S01]  /*5930*/  FFMA R28, R93.reuse, R121, R6.reuse ;  /* 0x000000795d1c7223 */ /* 0x140fe20000000006 */
[C-C-:B------:R-:W-:Y:S01]  /*5940*/  FFMA R122, R93.reuse, R122, R6.reuse ;  /* 0x0000007a5d7a7223 */ /* 0x140fe20000000006 */
[C-C-:B------:R-:W-:Y:S01]  /*5950*/  FFMA R32, R93.reuse, R117, R6.reuse ;  /* 0x000000755d207223 */ /* 0x140fe20000000006 */
[----:B------:R-:W-:Y:S01]  /*5960*/  FFMA R118, R93, R118, R6 ;  /* 0x000000765d767223 */ /* 0x000fe20000000006 */
[----:B------:R-:W-:-:S02]  /*5970*/  HADD2.F32 R27, -RZ, R21.H0_H0 ;  /* 0x20000015ff1b7230 */ /* 0x000fc40000004100 */
[C-C-:B------:R-:W-:Y:S01]  /*5980*/  FFMA R6, R93.reuse, R127, R10.reuse ;  /* 0x0000007f5d067223 */ /* 0x140fe2000000000a */
[----:B------:R-:W-:Y:S02]  /*5990*/  HADD2.F32 R25, -RZ, R15.H0_H0 ;  /* 0x2000000fff197230 */ /* 0x000fe40000004100 */
[C-C-:B------:R-:W-:Y:S01]  /*59a0*/  FFMA R128, R93.reuse, R128, R10.reuse ;  /* 0x000000805d807223 */ /* 0x140fe2000000000a */
[C-C-:B------:R-:W-:Y:S01]  /*59b0*/  FFMA R26, R93.reuse, R123, R10.reuse ;  /* 0x0000007b5d1a7223 */ /* 0x140fe2000000000a */
[C-C-:B------:R-:W-:Y:S01]  /*59c0*/  FFMA R124, R93.reuse, R124, R10.reuse ;  /* 0x0000007c5d7c7223 */ /* 0x140fe2000000000a */
[C-C-:B------:R-:W-:Y:S01]  /*59d0*/  FFMA R30, R93.reuse, R119, R10.reuse ;  /* 0x000000775d1e7223 */ /* 0x140fe2000000000a */
[C-C-:B------:R-:W-:Y:S01]  /*59e0*/  FFMA R120, R93.reuse, R120, R10.reuse ;  /* 0x000000785d787223 */ /* 0x140fe2000000000a */
[C-C-:B------:R-:W-:Y:S01]  /*59f0*/  FFMA R34, R93.reuse, R115, R10.reuse ;  /* 0x000000735d227223 */ /* 0x140fe2000000000a */
[----:B------:R-:W-:Y:S01]  /*5a00*/  FFMA R116, R93, R116, R10 ;  /* 0x000000745d747223 */ /* 0x000fe2000000000a */
[----:B------:R-:W-:Y:S01]  /*5a10*/  F2FP.F16.E4M3.UNPACK_B R10, R9 ;  /* 0x00000009ff0a723e */ /* 0x000fe200020006ff */
[----:B------:R-:W-:Y:S01]  /*5a20*/  FFMA R6, R27, R147, R6 ;  /* 0x000000931b067223 */ /* 0x000fe20000000006 */
[----:B------:R-:W-:Y:S01]  /*5a30*/  F2FP.F16.E4M3.UNPACK_B R27, R9.H1 ;  /* 0x00000009ff1b723e */ /* 0x000fe200030006ff */
[----:B------:R-:W-:Y:S01]  /*5a40*/  FFMA R20, R25, R147, R20 ;  /* 0x0000009319147223 */ /* 0x000fe20000000014 */
[----:B------:R-:W-:Y:S01]  /*5a50*/  F2FP.F16.E4M3.UNPACK_B R33, R11.H1 ;  /* 0x0000000bff21723e */ /* 0x000fe200030006ff */
[--C-:B------:R-:W-:Y:S01]  /*5a60*/  HADD2.F32 R25, -RZ, R10.reuse.H0_H0 ;  /* 0x2000000aff197230 */ /* 0x100fe20000004100 */
[----:B------:R-:W-:Y:S01]  /*5a70*/  F2FP.F16.E4M3.UNPACK_B R36, R5.H1 ;  /* 0x00000005ff24723e */ /* 0x000fe200030006ff */
[----:B------:R-:W-:Y:S01]  /*5a80*/  HADD2.F32 R29, -RZ, R10.H1_H1 ;  /* 0x3000000aff1d7230 */ /* 0x000fe20000004100 */
[----:B------:R-:W-:Y:S01]  /*5a90*/  F2FP.F16.E4M3.UNPACK_B R10, R11 ;  /* 0x0000000bff0a723e */ /* 0x000fe200020006ff */
[----:B------:R-:W-:-:S02]  /*5aa0*/  HADD2.F32 R31, -RZ, R27.H0_H0 ;  /* 0x2000001bff1f7230 */ /* 0x000fc40000004100 */
[-C--:B------:R-:W-:Y:S01]  /*5ab0*/  FFMA R24, R25, R147.reuse, R24 ;  /* 0x0000009319187223 */ /* 0x080fe20000000018 */
[----:B------:R-:W-:Y:S02]  /*5ac0*/  HADD2.F32 R35, -RZ, R33.H0_H0 ;  /* 0x20000021ff237230 */ /* 0x000fe40000004100 */
[-C--:B------:R-:W-:Y:S01]  /*5ad0*/  FFMA R25, R29, R147.reuse, R126 ;  /* 0x000000931d197223 */ /* 0x080fe2000000007e */
[--C-:B------:R-:W-:Y:S02]  /*5ae0*/  HADD2.F32 R29, -RZ, R10.reuse.H0_H0 ;  /* 0x2000000aff1d7230 */ /* 0x100fe40000004100 */
[----:B------:R-:W-:Y:S01]  /*5af0*/  FFMA R26, R31, R147, R26 ;  /* 0x000000931f1a7223 */ /* 0x000fe2000000001a */
[----:B------:R-:W-:Y:S01]  /*5b00*/  HADD2.F32 R31, -RZ, R10.H1_H1 ;  /* 0x3000000aff1f7230 */ /* 0x000fe20000004100 */
[----:B------:R-:W-:Y:S01]  /*5b10*/  F2FP.F16.E4M3.UNPACK_B R10, R5 ;  /* 0x00000005ff0a723e */ /* 0x000fe200020006ff */
[-C--:B------:R-:W-:Y:S01]  /*5b20*/  FFMA R30, R35, R147.reuse, R30 ;  /* 0x00000093231e7223 */ /* 0x080fe2000000001e */
[----:B------:R-:W-:Y:S01]  /*5b30*/  FFMA R28, R29, R147, R28 ;  /* 0x000000931d1c7223 */ /* 0x000fe2000000001c */
[----:B------:R-:W-:-:S02]  /*5b40*/  HADD2.F32 R15, -RZ, R15.H1_H1 ;  /* 0x3000000fff0f7230 */ /* 0x000fc40000004100 */
[-C--:B------:R-:W-:Y:S01]  /*5b50*/  FFMA R29, R31, R147.reuse, R122 ;  /* 0x000000931f1d7223 */ /* 0x080fe2000000007a */
[----:B------:R-:W-:Y:S01]  /*5b60*/  HADD2.F32 R31, -RZ, R33.H1_H1 ;  /* 0x30000021ff1f7230 */ /* 0x000fe20000004100 */
[----:B------:R-:W-:Y:S01]  /*5b70*/  F2FP.SATFINITE.E4M3.F32.PACK_AB_MERGE_C R24, R25, R24, RZ ;  /* 0x000000181918723e */ /* 0x000fe200048070ff */
[--C-:B------:R-:W-:Y:S02]  /*5b80*/  HADD2.F32 R33, -RZ, R10.reuse.H0_H0 ;  /* 0x2000000aff217230 */ /* 0x100fe40000004100 */
[-C--:B------:R-:W-:Y:S01]  /*5b90*/  FFMA R15, R15, R147.reuse, R130 ;  /* 0x000000930f0f7223 */ /* 0x080fe20000000082 */
[----:B------:R-:W-:Y:S02]  /*5ba0*/  HADD2.F32 R35, -RZ, R10.H1_H1 ;  /* 0x3000000aff237230 */ /* 0x000fe40000004100 */
[-C--:B------:R-:W-:Y:S01]  /*5bb0*/  FFMA R31, R31, R147.reuse, R120 ;  /* 0x000000931f1f7223 */ /* 0x080fe20000000078 */
[----:B------:R-:W-:Y:S02]  /*5bc0*/  HADD2.F32 R21, -RZ, R21.H1_H1 ;  /* 0x30000015ff157230 */ /* 0x000fe40000004100 */
[----:B------:R-:W-:Y:S01]  /*5bd0*/  FFMA R32, R33, R147, R32 ;  /* 0x0000009321207223 */ /* 0x000fe20000000020 */
[----:B------:R-:W-:-:S02]  /*5be0*/  HADD2.F32 R27, -RZ, R27.H1_H1 ;  /* 0x3000001bff1b7230 */ /* 0x000fc40000004100 */
[-C--:B------:R-:W-:Y:S01]  /*5bf0*/  FFMA R33, R35, R147.reuse, R118 ;  /* 0x0000009323217223 */ /* 0x080fe20000000076 */
[--C-:B------:R-:W-:Y:S02]  /*5c00*/  HADD2.F32 R37, -RZ, R36.reuse.H0_H0 ;  /* 0x20000024ff257230 */ /* 0x100fe40000004100 */
[-C--:B------:R-:W-:Y:S01]  /*5c10*/  FFMA R21, R21, R147.reuse, R128 ;  /* 0x0000009315157223 */ /* 0x080fe20000000080 */
[----:B------:R-:W-:Y:S02]  /*5c20*/  HADD2.F32 R39, -RZ, R36.H1_H1 ;  /* 0x30000024ff277230 */ /* 0x000fe40000004100 */
[-C--:B------:R-:W-:Y:S01]  /*5c30*/  FFMA R27, R27, R147.reuse, R124 ;  /* 0x000000931b1b7223 */ /* 0x080fe2000000007c */
[----:B------:R-:W-:Y:S01]  /*5c40*/  F2FP.SATFINITE.E4M3.F32.PACK_AB_MERGE_C R20, R15, R20, RZ ;  /* 0x000000140f14723e */ /* 0x000fe200048070ff */
[-C--:B------:R-:W-:Y:S01]  /*5c50*/  FFMA R34, R37, R147.reuse, R34 ;  /* 0x0000009325227223 */ /* 0x080fe20000000022 */
[----:B------:R-:W-:Y:S01]  /*5c60*/  F2FP.SATFINITE.E4M3.F32.PACK_AB_MERGE_C R6, R21, R6, RZ ;  /* 0x000000061506723e */ /* 0x000fe200048070ff */
[----:B------:R-:W-:Y:S01]  /*5c70*/  FFMA R35, R39, R147, R116 ;  /* 0x0000009327237223 */ /* 0x000fe20000000074 */
[----:B------:R-:W-:-:S02]  /*5c80*/  F2FP.SATFINITE.E4M3.F32.PACK_AB_MERGE_C R26, R27, R26, RZ ;  /* 0x0000001a1b1a723e */ /* 0x000fc400048070ff */
[----:B------:R-:W-:Y:S02]  /*5c90*/  F2FP.SATFINITE.E4M3.F32.PACK_AB_MERGE_C R29, R29, R28, RZ ;  /* 0x0000001c1d1d723e */ /* 0x000fe400048070ff */
[----:B------:R-:W-:Y:S02]  /*5ca0*/  F2FP.SATFINITE.E4M3.F32.PACK_AB_MERGE_C R31, R31, R30, RZ ;  /* 0x0000001e1f1f723e */ /* 0x000fe400048070ff */
[----:B------:R-:W-:Y:S02]  /*5cb0*/  F2FP.SATFINITE.E4M3.F32.PACK_AB_MERGE_C R33, R33, R32, RZ ;  /* 0x000000202121723e */ /* 0x000fe400048070ff */
[----:B------:R-:W-:Y:S01]  /*5cc0*/  F2FP.SATFINITE.E4M3.F32.PACK_AB_MERGE_C R35, R35, R34, RZ ;  /* 0x000000222323723e */ /* 0x000fe200048070ff */
[----:B------:R-:W-:Y:S06]  /*5cd0*/  @P1 BRA `(.L_x_84) ;  /* 0x0000000000041947 */ /* 0x000fec0003800000 */
[----:B------:R-:W-:-:S04]  /*5ce0*/  DEPBAR.LE SB0, 0x1 ;  /* 0x000080400000791a */ /* 0x000fc80000000000 */
.L_x_84:
        /* <DEDUP_REMOVED lines=27> */
.L_x_86:
[----:B------:R-:W-:Y:S05]  /*5ea0*/  BSYNC B0 ;  /* 0x0000000000007941 */ /* 0x000fea0003800000 */
.L_x_85:
[----:B------:R-:W-:Y:S04]  /*5eb0*/  BSSY B0, `(.L_x_87) ;  /* 0x000002f000007945 */ /* 0x000fe80003800000 */
[----:B------:R-:W-:Y:S05]  /*5ec0*/  @!P3 BRA `(.L_x_88) ;  /* 0x0000000000b4b947 */ /* 0x000fea0003800000 */
[----:B------:R-:W-:-:S13]  /*5ed0*/  ISETP.NE.AND P3, PT, R92, 0x3, PT ;  /* 0x000000035c00780c */ /* 0x000fda0003f65270 */
[----:B------:R-:W-:Y:S05]  /*5ee0*/  @!P3 BRA `(.L_x_89) ;  /* 0x000000000004b947 */ /* 0x000fea0003800000 */
[----:B------:R-:W-:Y:S01]  /*5ef0*/  BPT.TRAP 0x1 ;  /* 0x000000040000795c */ /* 0x000fe20000300000 */
.L_x_89:
[----:B------:R-:W-:Y:S01]  /*5f00*/  SHF.L.U32 R6, R97, 0x1f, RZ ;  /* 0x0000001f61067819 */ /* 0x000fe200000006ff */
[----:B------:R-:W-:Y:S01]  /*5f10*/  BSSY B1, `(.L_x_90) ;  /* 0x0000004000017945 */ /* 0x000fe20003800000 */
[----:B------:R-:W-:-:S04]  /*5f20*/  LEA R15, R98, UR51, 0x3 ;  /* 0x00000033620f7c11 */ /* 0x000fc8000f8e18ff */
[----:B------:R-:W1:Y:S02]  /*5f30*/  SYNCS.PHASECHK.TRANS64.TRYWAIT P2, [R15+URZ+0xa0], R6 ;  /* 0x0000a0060f0075a7 */ /* 0x000e64000804017f */
[----:B-1----:R-:W-:Y:S05]  /*5f40*/  @!P2 BRA `(.L_x_91) ;  /* 0x0000003800f0a947 */ /* 0x002fea0003800000 */
.L_x_182:
[----:B------:R-:W-:Y:S05]  /*5f50*/  BSYNC B1 ;  /* 0x0000000000017941 */ /* 0x000fea0003800000 */
.L_x_90:
[----:B------:R-:W-:Y:S04]  /*5f60*/  BSSY B1, `(.L_x_92) ;  /* 0x0000011000017945 */ /* 0x000fe80003800000 */
[----:B------:R-:W-:Y:S05]  /*5f70*/  @P0 BRA `(.L_x_93) ;  /* 0x00000000003c0947 */ /* 0x000fea0003800000 */
[----:B------:R-:W-:-:S04]  /*5f80*/  IMAD R5, R98, 0x1000, R13 ;  /* 0x0000100062057824 */ /* 0x000fc800078e020d */
[----:B------:R-:W-:Y:S01]  /*5f90*/  VIADD R7, R5, UR51 ;  /* 0x0000003305077c36 */ /* 0x000fe20008000000 */
[----:B-1----:R-:W-:Y:S03]  /*5fa0*/  LDS.U16 R6, [R5+UR51+0x100] ;  /* 0x0001003305067984 */ /* 0x002fe60008000400 */
[----:B------:R-:W-:Y:S01]  /*5fb0*/  IMAD.IADD R21, R14, 0x1, R7 ;  /* 0x000000010e157824 */ /* 0x000fe200078e0207 */
[----:B------:R-:W-:Y:S04]  /*5fc0*/  LDS.U16 R9, [R5+UR51+0x208] ;  /* 0x0002083305097984 */ /* 0x000fe80008000400 */
[----:B------:R-:W1:Y:S04]  /*5fd0*/  LDS.U16 R7, [R5+UR51+0x200] ;  /* 0x0002003305077984 */ /* 0x000e680008000400 */
        /* <DEDUP_REMOVED lines=9> */
.L_x_93:
[----:B------:R-:W-:Y:S05]  /*6070*/  BSYNC B1 ;  /* 0x0000000000017941 */ /* 0x000fea0003800000 */
.L_x_92:
        /* <DEDUP_REMOVED lines=8> */
.L_x_94:
[----:B-1----:R-:W1:Y:S01]  /*6100*/  S2R R15, SR_CgaCtaId ;  /* 0x00000000000f7919 */ /* 0x002e620000008800 */
[C---:B------:R-:W-:Y:S02]  /*6110*/  LEA R6, R98.reuse, UR51, 0x3 ;  /* 0x0000003362067c11 */ /* 0x040fe4000f8e18ff */
[----:B------:R-:W-:-:S03]  /*6120*/  IADD3 R98, R98, 0x1, RZ ;  /* 0x0000000162627810 */ /* 0x000fc60007ffe0ff */
[----:B------:R-:W-:Y:S01]  /*6130*/  VIADD R6, R6, 0xc0 ;  /* 0x000000c006067836 */ /* 0x000fe20000000000 */
[----:B------:R-:W-:-:S04]  /*6140*/  ISETP.NE.AND P0, PT, R98, 0x4, PT ;  /* 0x000000046200780c */ /* 0x000fc80003f05270 */
[----:B------:R-:W-:Y:S02]  /*6150*/  SEL R98, R98, RZ, P0 ;  /* 0x000000ff62627207 */ /* 0x000fe40000000000 */
[----:B-1----:R-:W-:-:S04]  /*6160*/  PRMT R6, R15, 0x654, R6 ;  /* 0x000006540f067816 */ /* 0x002fc80000000006 */
[----:B--2---:R1:W-:Y:S02]  /*6170*/  SYNCS.ARRIVE.TRANS64.RED.A1T0 RZ, [R6+URZ], RZ ;  /* 0x000000ff06ff79a7 */ /* 0x0043e4000810043f */
[----:B-1----:R-:W-:-:S04]  /*6180*/  SEL R6, RZ, 0x1, P0 ;  /* 0x00000001ff067807 */ /* 0x002fc80000000000 */
[----:B------:R-:W-:-:S07]  /*6190*/  LOP3.LUT R97, R97, R6, RZ, 0x3c, !PT ;  /* 0x0000000661617212 */ /* 0x000fce00078e3cff */
.L_x_88:
[----:B------:R-:W-:Y:S05]  /*61a0*/  BSYNC B0 ;  /* 0x0000000000007941 */ /* 0x000fea0003800000 */
.L_x_87:
[----:B------:R-:W-:Y:S01]  /*61b0*/  F2FP.F16.E4M3.UNPACK_B R25, R5.H1 ;  /* 0x00000005ff19723e */ /* 0x000fe200030006ff */
[C---:B------:R-:W-:Y:S01]  /*61c0*/  FFMA R100, R93.reuse, R100, R4 ;  /* 0x000000645d647223 */ /* 0x040fe20000000004 */
[----:B------:R-:W-:Y:S01]  /*61d0*/  F2FP.F16.E4M3.UNPACK_B R15, R7 ;  /* 0x00000007ff0f723e */ /* 0x000fe200020006ff */
[C-C-:B------:R-:W-:Y:S01]  /*61e0*/  FFMA R6, R93.reuse, R113, R8.reuse ;  /* 0x000000715d067223 */ /* 0x140fe20000000008 */
[----:B------:R-:W-:Y:S01]  /*61f0*/  F2FP.F16.E4M3.UNPACK_B R7, R7.H1 ;  /* 0x00000007ff07723e */ /* 0x000fe200030006ff */
[----:B------:R-:W-:Y:S02]  /*6200*/  HADD2.F32 R27, -RZ, R25.H1_H1 ;  /* 0x30000019ff1b7230 */ /* 0x000fe40000004100 */
[C-C-:B------:R-:W-:Y:S01]  /*6210*/  FFMA R114, R93.reuse, R114, R8.reuse ;  /* 0x000000725d727223 */ /* 0x140fe20000000008 */
[----:B------:R-:W-:Y:S02]  /*6220*/  HADD2.F32 R21, -RZ, R15.H0_H0 ;  /* 0x2000000fff157230 */ /* 0x000fe40000004100 */
[C-C-:B------:R-:W-:Y:S01]  /*6230*/  FFMA R10, R93.reuse, R109, R8.reuse ;  /* 0x0000006d5d0a7223 */ /* 0x140fe20000000008 */
[----:B------:R-:W-:Y:S01]  /*6240*/  FFMA R110, R93, R110, R8 ;  /* 0x0000006e5d6e7223 */ /* 0x000fe20000000008 */
[----:B------:R-:W-:Y:S01]  /*6250*/  FFMA R33, R27, R147, R100 ;  /* 0x000000931b217223 */ /* 0x000fe20000000064 */
[----:B------:R-:W-:Y:S01]  /*6260*/  FFMA R20, R93, R105, R8 ;  /* 0x000000695d147223 */ /* 0x000fe20000000008 */
[----:B------:R-:W-:Y:S01]  /*6270*/  FFMA R27, R21, R147, R6 ;  /* 0x00000093151b7223 */ /* 0x000fe20000000006 */
[----:B------:R-:W-:-:S02]  /*6280*/  HADD2.F32 R21, -RZ, R7.H0_H0 ;  /* 0x20000007ff157230 */ /* 0x000fc40000004100 */
[C-C-:B------:R-:W-:Y:S01]  /*6290*/  FFMA R106, R93.reuse, R106, R8.reuse ;  /* 0x0000006a5d6a7223 */ /* 0x140fe20000000008 */
[C-C-:B------:R-:W-:Y:S01]  /*62a0*/  FFMA R26, R93.reuse, R101, R8.reuse ;  /* 0x000000655d1a7223 */ /* 0x140fe20000000008 */
[C---:B------:R-:W-:Y:S01]  /*62b0*/  FFMA R102, R93.reuse, R102, R8 ;  /* 0x000000665d667223 */ /* 0x040fe20000000008 */
[----:B------:R-:W-:Y:S01]  /*62c0*/  HADD2.F32 R15, -RZ, R15.H1_H1 ;  /* 0x3000000fff0f7230 */ /* 0x000fe20000004100 */
[----:B------:R-:W-:Y:S01]  /*62d0*/  F2FP.F16.E4M3.UNPACK_B R6, R9 ;  /* 0x00000009ff06723e */ /* 0x000fe200020006ff */
[----:B------:R-:W-:Y:S02]  /*62e0*/  HADD2.F32 R7, -RZ, R7.H1_H1 ;  /* 0x30000007ff077230 */ /* 0x000fe40000004100 */
[C-C-:B------:R-:W-:Y:S01]  /*62f0*/  FFMA R8, R93.reuse, R111, R4.reuse ;  /* 0x0000006f5d087223 */ /* 0x140fe20000000004 */
[----:B------:R-:W-:Y:S01]  /*6300*/  FFMA R112, R93, R112, R4 ;  /* 0x000000705d707223 */ /* 0x000fe20000000004 */
[----:B------:R-:W-:Y:S01]  /*6310*/  F2FP.F16.E4M3.UNPACK_B R9, R9.H1 ;  /* 0x00000009ff09723e */ /* 0x000fe200030006ff */
[-C--:B------:R-:W-:Y:S01]  /*6320*/  FFMA R114, R15, R147.reuse, R114 ;  /* 0x000000930f727223 */ /* 0x080fe20000000072 */
[-C--:B------:R-:W-:Y:S01]  /*6330*/  FFMA R8, R21, R147.reuse, R8 ;  /* 0x0000009315087223 */ /* 0x080fe20000000008 */
[----:B------:R-:W-:Y:S01]  /*6340*/  FFMA R29, R7, R147, R112 ;  /* 0x00000093071d7223 */ /* 0x000fe20000000070 */
[----:B------:R-:W-:-:S02]  /*6350*/  HADD2.F32 R15, -RZ, R6.H0_H0 ;  /* 0x20000006ff0f7230 */ /* 0x000fc40000004100 */
[----:B------:R-:W-:Y:S01]  /*6360*/  FFMA R14, R93, R107, R4 ;  /* 0x0000006b5d0e7223 */ /* 0x000fe20000000004 */
[----:B------:R-:W-:Y:S01]  /*6370*/  HADD2.F32 R21, -RZ, R6.H1_H1 ;  /* 0x30000006ff157230 */ /* 0x000fe20000004100 */
[----:B------:R-:W-:Y:S01]  /*6380*/  F2FP.F16.E4M3.UNPACK_B R6, R11 ;  /* 0x0000000bff06723e */ /* 0x000fe200020006ff */
[--C-:B------:R-:W-:Y:S02]  /*6390*/  HADD2.F32 R7, -RZ, R9.reuse.H0_H0 ;  /* 0x20000009ff077230 */ /* 0x100fe40000004100 */
[----:B------:R-:W-:Y:S01]  /*63a0*/  FFMA R10, R15, R147, R10 ;  /* 0x000000930f0a7223 */ /* 0x000fe2000000000a */
[----:B------:R-:W-:Y:S01]  /*63b0*/  HADD2.F32 R9, -RZ, R9.H1_H1 ;  /* 0x30000009ff097230 */ /* 0x000fe20000004100 */
[----:B------:R-:W-:Y:S01]  /*63c0*/  F2FP.F16.E4M3.UNPACK_B R11, R11.H1 ;  /* 0x0000000bff0b723e */ /* 0x000fe200030006ff */
[--C-:B------:R-:W-:Y:S02]  /*63d0*/  HADD2.F32 R15, -RZ, R6.reuse.H1_H1 ;  /* 0x30000006ff0f7230 */ /* 0x100fe40000004100 */
[----:B------:R-:W-:Y:S01]  /*63e0*/  FFMA R14, R7, R147, R14 ;  /* 0x00000093070e7223 */ /* 0x000fe2000000000e */
[----:B------:R-:W-:-:S02]  /*63f0*/  HADD2.F32 R7, -RZ, R6.H0_H0 ;  /* 0x20000006ff077230 */ /* 0x000fc40000004100 */
[C-C-:B------:R-:W-:Y:S01]  /*6400*/  FFMA R108, R93.reuse, R108, R4.reuse ;  /* 0x0000006c5d6c7223 */ /* 0x140fe20000000004 */
[----:B------:R-:W-:Y:S01]  /*6410*/  F2FP.F16.E4M3.UNPACK_B R6, R5 ;  /* 0x00000005ff06723e */ /* 0x000fe200020006ff */
[--C-:B------:R-:W-:Y:S02]  /*6420*/  HADD2.F32 R5, -RZ, R11.reuse.H0_H0 ;  /* 0x2000000bff057230 */ /* 0x100fe40000004100 */
[----:B------:R-:W-:Y:S01]  /*6430*/  FFMA R24, R93, R103, R4 ;  /* 0x000000675d187223 */ /* 0x000fe20000000004 */
[-C--:B------:R-:W-:Y:S01]  /*6440*/  FFMA R31, R9, R147.reuse, R108 ;  /* 0x00000093091f7223 */ /* 0x080fe2000000006c */
[----:B------:R-:W-:Y:S01]  /*6450*/  FFMA R20, R7, R147, R20 ;  /* 0x0000009307147223 */ /* 0x000fe20000000014 */
[C-C-:B------:R-:W-:Y:S01]  /*6460*/  FFMA R104, R93.reuse, R104, R4.reuse ;  /* 0x000000685d687223 */ /* 0x140fe20000000004 */
[----:B------:R-:W-:Y:S02]  /*6470*/  HADD2.F32 R11, -RZ, R11.H1_H1 ;  /* 0x3000000bff0b7230 */ /* 0x000fe40000004100 */
[----:B------:R-:W-:Y:S01]  /*6480*/  FFMA R4, R93, R99, R4 ;  /* 0x000000635d047223 */ /* 0x000fe20000000004 */
[----:B------:R-:W-:-:S02]  /*6490*/  HADD2.F32 R7, -RZ, R6.H0_H0 ;  /* 0x20000006ff077230 */ /* 0x000fc40000004100 */
[-C--:B------:R-:W-:Y:S01]  /*64a0*/  FFMA R21, R21, R147.reuse, R110 ;  /* 0x0000009315157223 */ /* 0x080fe2000000006e */
[----:B------:R-:W-:Y:S02]  /*64b0*/  HADD2.F32 R9, -RZ, R6.H1_H1 ;  /* 0x30000006ff097230 */ /* 0x000fe40000004100 */
[-C--:B------:R-:W-:Y:S01]  /*64c0*/  FFMA R15, R15, R147.reuse, R106 ;  /* 0x000000930f0f7223 */ /* 0x080fe2000000006a */
[----:B------:R-:W-:Y:S02]  /*64d0*/  HADD2.F32 R25, -RZ, R25.H0_H0 ;  /* 0x20000019ff197230 */ /* 0x000fe40000004100 */
[-C--:B------:R-:W-:Y:S01]  /*64e0*/  FFMA R5, R5, R147.reuse, R24 ;  /* 0x0000009305057223 */ /* 0x080fe20000000018 */
[-C--:B------:R-:W-:Y:S01]  /*64f0*/  FFMA R104, R11, R147.reuse, R104 ;  /* 0x000000930b687223 */ /* 0x080fe20000000068 */
[-C--:B------:R-:W-:Y:S01]  /*6500*/  FFMA R7, R7, R147.reuse, R26 ;  /* 0x0000009307077223 */ /* 0x080fe2000000001a */
[-C--:B------:R-:W-:Y:S01]  /*6510*/  FFMA R102, R9, R147.reuse, R102 ;  /* 0x0000009309667223 */ /* 0x080fe20000000066 */
[----:B------:R-:W-:Y:S01]  /*6520*/  FFMA R4, R25, R147, R4 ;  /* 0x0000009319047223 */ /* 0x000fe20000000004 */
[----:B------:R-:W-:-:S02]  /*6530*/  F2FP.SATFINITE.E4M3.F32.PACK_AB_MERGE_C R114, R114, R27, RZ ;  /* 0x0000001b7272723e */ /* 0x000fc400048070ff */
[----:B------:R-:W-:Y:S02]  /*6540*/  F2FP.SATFINITE.E4M3.F32.PACK_AB_MERGE_C R8, R29, R8, RZ ;  /* 0x000000081d08723e */ /* 0x000fe400048070ff */
[----:B------:R-:W-:Y:S02]  /*6550*/  F2FP.SATFINITE.E4M3.F32.PACK_AB_MERGE_C R10, R21, R10, RZ ;  /* 0x0000000a150a723e */ /* 0x000fe400048070ff */
[----:B------:R-:W-:Y:S02]  /*6560*/  F2FP.SATFINITE.E4M3.F32.PACK_AB_MERGE_C R14, R31, R14, RZ ;  /* 0x0000000e1f0e723e */ /* 0x000fe400048070ff */
[----:B------:R-:W-:Y:S02]  /*6570*/  F2FP.SATFINITE.E4M3.F32.PACK_AB_MERGE_C R15, R15, R20, RZ ;  /* 0x000000140f0f723e */ /* 0x000fe400048070ff */
[----:B------:R-:W-:Y:S02]  /*6580*/  F2FP.SATFINITE.E4M3.F32.PACK_AB_MERGE_C R5, R104, R5, RZ ;  /* 0x000000056805723e */ /* 0x000fe400048070ff */
[----:B------:R-:W-:-:S02]  /*6590*/  F2FP.SATFINITE.E4M3.F32.PACK_AB_MERGE_C R7, R102, R7, RZ ;  /* 0x000000076607723e */ /* 0x000fc400048070ff */
[----:B------:R-:W-:Y:S01]  /*65a0*/  F2FP.SATFINITE.E4M3.F32.PACK_AB_MERGE_C R33, R33, R4, RZ ;  /* 0x000000042121723e */ /* 0x000fe200048070ff */
[----:B------:R-:W-:Y:S06]  /*65b0*/  @P1 BRA `(.L_x_95) ;  /* 0x0000000000041947 */ /* 0x000fec0003800000 */
[----:B------:R-:W-:-:S04]  /*65c0*/  DEPBAR.LE SB0, 0x1 ;  /* 0x000080400000791a */ /* 0x000fc80000000000 */
.L_x_95:
[----:B------:R-:W-:Y:S05]  /*65d0*/  WARPSYNC.ALL ;  /* 0x0000000000007948 */ /* 0x000fea0003800000 */
[----:B------:R-:W-:Y:S01]  /*65e0*/  BAR.SYNC.DEFER_BLOCKING 0x1, 0x100 ;  /* 0x0044000000007b1d */ /* 0x000fe20000010000 */
[----:B------:R-:W-:-:S05]  /*65f0*/  IADD3 R16, P0, R16, UR40, RZ ;  /* 0x0000002810107c10 */ /* 0x000fca000ff1e0ff */
        /* <DEDUP_REMOVED lines=20> */
[----:B------:R-:W-:Y:S02]  /*6740*/  UIADD3 UR4, UR51, 0x5100, URZ ;  /* 0x0000510033047890 */ /* 0x000fe4000fffe03f */
[----:B------:R-:W-:Y:S01]  /*6750*/  UIADD3.X UR9, URZ, UR49, URZ, UP0, !UPT ;  /* 0x000000313f097290 */ /* 0x000fe200087fe43f */
[----:B------:R-:W-:-:S08]  /*6760*/  UMOV UR7, UR47 ;  /* 0x0000002f00077c82 */ /* 0x000fd00008000000 */
[----:B------:R1:W-:Y:S02]  /*6770*/  UTMASTG.3D [UR4], [UR8] ;  /* 0x00000004080073b5 */ /* 0x0003e40008010000 */
[----:B-1----:R0:W-:Y:S02]  /*6780*/  UTMACMDFLUSH ;  /* 0x00000000000079b7 */ /* 0x0021e40000000000 */
.L_x_97:
[----:B------:R-:W-:Y:S05]  /*6790*/  BSYNC B0 ;  /* 0x0000000000007941 */ /* 0x000fea0003800000 */
.L_x_96:
[----:B------:R-:W-:Y:S01]  /*67a0*/  ULDC.64 UR4, c[0x0][0x8f8] ;  /* 0x00023e0000047ab9 */ /* 0x000fe20000000a00 */
[----:B------:R-:W-:Y:S01]  /*67b0*/  IADD3.X R17, R17, UR38, RZ, P0, !PT ;  /* 0x0000002611117c10 */ /* 0x000fe200087fe4ff */
[----:B------:R-:W-:Y:S01]  /*67c0*/  UMOV UR47, 0xffffffff ;  /* 0xffffffff002f7882 */ /* 0x000fe20000000000 */
[----:B------:R-:W-:Y:S01]  /*67d0*/  ISETP.GE.U32.AND P0, PT, R16, UR4, PT ;  /* 0x0000000410007c0c */ /* 0x000fe2000bf06070 */
[----:B------:R-:W-:Y:S01]  /*67e0*/  IMAD.MOV.U32 R89, RZ, RZ, -0x1 ;  /* 0xffffffffff597424 */ /* 0x000fe200078e00ff */
[----:B------:R-:W-:Y:S01]  /*67f0*/  PRMT R4, RZ, 0x7610, R4 ;  /* 0x00007610ff047816 */ /* 0x000fe20000000004 */
[----:B------:R-:W-:Y:S01]  /*6800*/  IMAD.MOV.U32 R88, RZ, RZ, -0x1 ;  /* 0xffffffffff587424 */ /* 0x000fe200078e00ff */
[----:B------:R-:W-:-:S13]  /*6810*/  ISETP.GE.U32.AND.EX P0, PT, R17, UR5, PT, P0 ;  /* 0x0000000511007c0c */ /* 0x000fda000bf06100 */
[----:B------:R-:W-:Y:S05]  /*6820*/  @P0 BRA `(.L_x_98) ;  /* 0x0000000400640947 */ /* 0x000fea0003800000 */
[----:B------:R-:W1:Y:S01]  /*6830*/  LDC.64 R10, c[0x0][0x8d0] ;  /* 0x00023400ff0a7b82 */ /* 0x000e620000000a00 */
[----:B------:R-:W2:Y:S01]  /*6840*/  S2R R24, SR_CTAID.X ;  /* 0x0000000000187919 */ /* 0x000ea20000002500 */
[----:B------:R-:W-:Y:S02]  /*6850*/  IMAD.MOV.U32 R8, RZ, RZ, R16 ;  /* 0x000000ffff087224 */ /* 0x000fe400078e0010 */
[----:B------:R-:W-:-:S04]  /*6860*/  IMAD.MOV.U32 R9, RZ, RZ, R17 ;  /* 0x000000ffff097224 */ /* 0x000fc800078e0011 */
[----:B------:R-:W3:Y:S08]  /*6870*/  LDC R12, c[0x0][0x8d8] ;  /* 0x00023600ff0c7b82 */ /* 0x000ef00000000800 */
[----:B------:R-:W4:Y:S01]  /*6880*/  LDC.64 R20, c[0x0][0x8c8] ;  /* 0x00023200ff147b82 */ /* 0x000f220000000a00 */
[----:B-1----:R-:W-:-:S04]  /*6890*/  ISETP.NE.U32.AND P0, PT, R10, RZ, PT ;  /* 0x000000ff0a00720c */ /* 0x002fc80003f05070 */
[----:B------:R-:W-:-:S13]  /*68a0*/  ISETP.NE.AND.EX P0, PT, R11, RZ, PT, P0 ;  /* 0x000000ff0b00720c */ /* 0x000fda0003f05300 */
[----:B--234-:R-:W-:Y:S05]  /*68b0*/  @!P0 BRA `(.L_x_99) ;  /* 0x0000000000288947 */ /* 0x01cfea0003800000 */
[----:B------:R-:W1:Y:S02]  /*68c0*/  LDC R5, c[0x0][0x8dc] ;  /* 0x00023700ff057b82 */ /* 0x000e640000000800 */
[----:B-1----:R-:W-:-:S05]  /*68d0*/  IADD3 R9, P0, R16, R5, RZ ;  /* 0x0000000510097210 */ /* 0x002fca0007f1e0ff */
[----:B------:R-:W-:-:S04]  /*68e0*/  IMAD.X R13, RZ, RZ, R17, P0 ;  /* 0x000000ffff0d7224 */ /* 0x000fc800000e0611 */
[----:B------:R-:W-:-:S04]  /*68f0*/  IMAD.WIDE.U32 R4, R13, R10, RZ ;  /* 0x0000000a0d047225 */ /* 0x000fc800078e00ff */
[----:B------:R-:W-:-:S04]  /*6900*/  IMAD.WIDE.U32 R6, P0, R9, R11, R4 ;  /* 0x0000000b09067225 */ /* 0x000fc80007800004 */
[----:B------:R-:W-:Y:S01]  /*6910*/  IMAD.WIDE.U32 R4, R9, R10, RZ ;  /* 0x0000000a09047225 */ /* 0x000fe200078e00ff */
[----:B------:R-:W-:-:S03]  /*6920*/  IADD3.X R9, RZ, RZ, RZ, P0, !PT ;  /* 0x000000ffff097210 */ /* 0x000fc600007fe4ff */
[----:B------:R-:W-:Y:S01]  /*6930*/  IMAD.MOV.U32 R8, RZ, RZ, R7 ;  /* 0x000000ffff087224 */ /* 0x000fe200078e0007 */
[----:B------:R-:W-:-:S05]  /*6940*/  IADD3 RZ, P0, R5, R6, RZ ;  /* 0x0000000605ff7210 */ /* 0x000fca0007f1e0ff */
[----:B------:R-:W-:-:S08]  /*6950*/  IMAD.WIDE.U32.X R8, R13, R11, R8, P0 ;  /* 0x0000000b0d087225 */ /* 0x000fd000000e0408 */
.L_x_99:
[----:B------:R-:W1:Y:S01]  /*6960*/  S2R R25, SR_CTAID.Y ;  /* 0x0000000000197919 */ /* 0x000e620000002600 */
[-CC-:B------:R-:W-:Y:S01]  /*6970*/  SHF.R.U64 R32, R8, R12.reuse, R9.reuse ;  /* 0x0000000c08207219 */ /* 0x180fe20000001209 */
[----:B------:R-:W2:Y:S01]  /*6980*/  LDC.64 R14, c[0x0][0x8e8] ;  /* 0x00023a00ff0e7b82 */ /* 0x000ea20000000a00 */
[----:B------:R-:W-:Y:S01]  /*6990*/  SHF.R.U32.HI R4, RZ, R12, R9 ;  /* 0x0000000cff047219 */ /* 0x000fe20000011609 */
[----:B------:R-:W-:Y:S01]  /*69a0*/  ULDC UR4, c[0x0][0x150] ;  /* 0x0000540000047ab9 */ /* 0x000fe20000000800 */
[----:B------:R-:W-:Y:S02]  /*69b0*/  IADD3 R7, P0, RZ, -R32, RZ ;  /* 0x80000020ff077210 */ /* 0x000fe40007f1e0ff */
[----:B------:R-:W-:-:S03]  /*69c0*/  I2FP.F32.U32 R9, R24 ;  /* 0x0000001800097245 */ /* 0x000fc60000201000 */
[----:B------:R-:W3:Y:S01]  /*69d0*/  LDC R8, c[0x0][0x8c0] ;  /* 0x00023000ff087b82 */ /* 0x000ee20000000800 */
[----:B------:R-:W-:Y:S02]  /*69e0*/  IMAD.X R5, RZ, RZ, ~R4, P0 ;  /* 0x000000ffff057224 */ /* 0x000fe400000e0e04 */
[----:B------:R-:W-:Y:S01]  /*69f0*/  FMUL R9, R9, UR4 ;  /* 0x0000000409097c20 */ /* 0x000fe20008400000 */
[----:B------:R-:W-:Y:S01]  /*6a00*/  ULDC UR4, c[0x0][0x154] ;  /* 0x0000550000047ab9 */ /* 0x000fe20000000800 */
[-C--:B------:R-:W-:Y:S02]  /*6a10*/  IMAD R6, R5, R20.reuse, RZ ;  /* 0x0000001405067224 */ /* 0x080fe400078e02ff */
[C---:B------:R-:W-:Y:S01]  /*6a20*/  IMAD.WIDE.U32 R4, R7.reuse, R20, R16 ;  /* 0x0000001407047225 */ /* 0x040fe200078e0010 */
[----:B------:R-:W4:Y:S01]  /*6a30*/  LDC R28, c[0x0][0x900] ;  /* 0x00024000ff1c7b82 */ /* 0x000f220000000800 */
[----:B------:R-:W5:Y:S02]  /*6a40*/  F2I.U32.TRUNC.NTZ R9, R9 ;  /* 0x0000000900097305 */ /* 0x000f64000020f000 */
[----:B------:R-:W-:-:S04]  /*6a50*/  IMAD R7, R7, R21, R6 ;  /* 0x0000001507077224 */ /* 0x000fc800078e0206 */
[----:B------:R-:W-:Y:S01]  /*6a60*/  IMAD.IADD R5, R5, 0x1, R7 ;  /* 0x0000000105057824 */ /* 0x000fe200078e0207 */
[----:B------:R-:W4:Y:S01]  /*6a70*/  LDC R20, c[0x0][0x8b0] ;  /* 0x00022c00ff147b82 */ /* 0x000f220000000800 */
[----:B--2---:R-:W-:Y:S01]  /*6a80*/  ISETP.NE.U32.AND P0, PT, R14, RZ, PT ;  /* 0x000000ff0e00720c */ /* 0x004fe20003f05070 */
[----:B------:R-:W-:-:S03]  /*6a90*/  IMAD.MOV.U32 R7, RZ, RZ, -0x1 ;  /* 0xffffffffff077424 */ /* 0x000fc600078e00ff */
[----:B------:R-:W-:-:S03]  /*6aa0*/  ISETP.NE.AND.EX P0, PT, R15, RZ, PT, P0 ;  /* 0x000000ff0f00720c */ /* 0x000fc60003f05300 */
[----:B------:R-:W2:Y:S01]  /*6ab0*/  LDC R11, c[0x0][0x144] ;  /* 0x00005100ff0b7b82 */ /* 0x000ea20000000800 */
[-C--:B---3--:R-:W-:Y:S01]  /*6ac0*/  SHF.R.U64 R12, R4, R8.reuse, R5 ;  /* 0x00000008040c7219 */ /* 0x088fe20000001205 */
[----:B-----5:R-:W-:Y:S01]  /*6ad0*/  IMAD.MOV R9, RZ, RZ, -R9 ;  /* 0x000000ffff097224 */ /* 0x020fe200078e0a09 */
[----:B-1----:R-:W-:Y:S02]  /*6ae0*/  I2FP.F32.U32 R4, R25 ;  /* 0x0000001900047245 */ /* 0x002fe40000201000 */
[----:B------:R-:W-:-:S03]  /*6af0*/  SHF.R.U32.HI R5, RZ, R8, R5 ;  /* 0x00000008ff057219 */ /* 0x000fc60000011605 */
[----:B------:R-:W1:Y:S01]  /*6b00*/  LDC R26, c[0x0][0x148] ;  /* 0x00005200ff1a7b82 */ /* 0x000e620000000800 */
[----:B------:R-:W-:Y:S01]  /*6b10*/  FMUL R6, R4, UR4 ;  /* 0x0000000404067c20 */ /* 0x000fe20008400000 */
[-C--:B----4-:R-:W-:Y:S02]  /*6b20*/  SHF.L.U32 R7, R7, R28.reuse, RZ ;  /* 0x0000001c07077219 */ /* 0x090fe400000006ff */
[----:B------:R-:W-:Y:S02]  /*6b30*/  SHF.L.U32 R89, R3, R28, RZ ;  /* 0x0000001c03597219 */ /* 0x000fe400000006ff */
[----:B------:R-:W-:Y:S02]  /*6b40*/  LOP3.LUT R27, RZ, R7, RZ, 0x33, !PT ;  /* 0x00000007ff1b7212 */ /* 0x000fe400078e33ff */
[----:B------:R-:W3:Y:S01]  /*6b50*/  LDC R21, c[0x0][0x8a8] ;  /* 0x00022a00ff157b82 */ /* 0x000ee20000000800 */
[-CC-:B------:R-:W-:Y:S02]  /*6b60*/  SHF.R.U64 R10, R12, R20.reuse, R5.reuse ;  /* 0x000000140c0a7219 */ /* 0x180fe40000001205 */
[----:B------:R-:W-:-:S02]  /*6b70*/  SHF.R.U32.HI R5, RZ, R20, R5 ;  /* 0x00000014ff057219 */ /* 0x000fc40000011605 */
[----:B------:R4:W1:Y:S02]  /*6b80*/  F2I.U32.TRUNC.NTZ R20, R6 ;  /* 0x0000000600147305 */ /* 0x000864000020f000 */
[-CC-:B------:R-:W-:Y:S01]  /*6b90*/  SHF.R.U64 R13, R10, R28.reuse, R5.reuse ;  /* 0x0000001c0a0d7219 */ /* 0x180fe20000001205 */
[----:B------:R-:W1:Y:S01]  /*6ba0*/  LDC R29, c[0x0][0x8f0] ;  /* 0x00023c00ff1d7b82 */ /* 0x000e620000000800 */
[----:B--2---:R-:W-:Y:S01]  /*6bb0*/  IMAD R24, R11, R9, R24 ;  /* 0x000000090b187224 */ /* 0x004fe200078e0218 */
[----:B------:R-:W-:Y:S02]  /*6bc0*/  SHF.R.U32.HI R5, RZ, R28, R5 ;  /* 0x0000001cff057219 */ /* 0x000fe40000011605 */
[----:B------:R-:W-:-:S04]  /*6bd0*/  MOV R4, R13 ;  /* 0x0000000d00047202 */ /* 0x000fc80000000f00 */
[----:B------:R-:W2:Y:S08]  /*6be0*/  LDC R30, c[0x0][0x8e0] ;  /* 0x00023800ff1e7b82 */ /* 0x000eb00000000800 */
[----:B------:R-:W1:Y:S01]  /*6bf0*/  LDC R31, c[0x0][0x8b8] ;  /* 0x00022e00ff1f7b82 */ /* 0x000e620000000800 */
[----:B---34-:R-:W-:Y:S05]  /*6c00*/  @!P0 BRA `(.L_x_100) ;  /* 0x0000000000288947 */ /* 0x018fea0003800000 */
[----:B------:R-:W3:Y:S02]  /*6c10*/  LDC R4, c[0x0][0x8f4] ;  /* 0x00023d00ff047b82 */ /* 0x000ee40000000800 */
[----:B---3--:R-:W-:-:S05]  /*6c20*/  IADD3 R3, P0, R13, R4, RZ ;  /* 0x000000040d037210 */ /* 0x008fca0007f1e0ff */
[----:B------:R-:W-:-:S04]  /*6c30*/  IMAD.X R11, RZ, RZ, R5, P0 ;  /* 0x000000ffff0b7224 */ /* 0x000fc800000e0605 */
[----:B------:R-:W-:-:S04]  /*6c40*/  IMAD.WIDE.U32 R4, R11, R14, RZ ;  /* 0x0000000e0b047225 */ /* 0x000fc800078e00ff */
[----:B------:R-:W-:-:S04]  /*6c50*/  IMAD.WIDE.U32 R6, P0, R3, R15, R4 ;  /* 0x0000000f03067225 */ /* 0x000fc80007800004 */
[----:B------:R-:W-:-:S04]  /*6c60*/  IMAD.WIDE.U32 R4, R3, R14, RZ ;  /* 0x0000000e03047225 */ /* 0x000fc800078e00ff */
[----:B------:R-:W-:Y:S01]  /*6c70*/  IMAD.X R9, RZ, RZ, RZ, P0 ;  /* 0x000000ffff097224 */ /* 0x000fe200000e06ff */
[----:B------:R-:W-:Y:S01]  /*6c80*/  IADD3 RZ, P0, R5, R6, RZ ;  /* 0x0000000605ff7210 */ /* 0x000fe20007f1e0ff */
[----:B------:R-:W-:-:S04]  /*6c90*/  IMAD.MOV.U32 R8, RZ, RZ, R7 ;  /* 0x000000ffff087224 */ /* 0x000fc800078e0007 */
[----:B------:R-:W-:-:S08]  /*6ca0*/  IMAD.WIDE.U32.X R4, R11, R15, R8, P0 ;  /* 0x0000000f0b047225 */ /* 0x000fd000000e0408 */
.L_x_100:
[----:B------:R-:W-:Y:S01]  /*6cb0*/  ISETP.NE.AND P0, PT, R2, 0x1, PT ;  /* 0x000000010200780c */ /* 0x000fe20003f05270 */
[----:B-1----:R-:W-:Y:S01]  /*6cc0*/  IMAD.MOV R20, RZ, RZ, -R20 ;  /* 0x000000ffff147224 */ /* 0x002fe200078e0a14 */
[----:B------:R-:W-:Y:S01]  /*6cd0*/  SHF.R.U64 R3, R4, R29, R5 ;  /* 0x0000001d04037219 */ /* 0x000fe20000001205 */
[----:B------:R-:W-:Y:S01]  /*6ce0*/  VIADD R5, R21, 0xffffffff ;  /* 0xffffffff15057836 */ /* 0x000fe20000000000 */
[----:B------:R-:W-:Y:S02]  /*6cf0*/  LOP3.LUT R10, R10, R27, RZ, 0xc0, !PT ;  /* 0x0000001b0a0a7212 */ /* 0x000fe400078ec0ff */
[----:B------:R-:W-:Y:S02]  /*6d00*/  IADD3 R4, -R3, RZ, RZ ;  /* 0x000000ff03047210 */ /* 0x000fe40007ffe1ff */
[----:B------:R-:W-:Y:S01]  /*6d10*/  LOP3.LUT R12, R12, R5, RZ, 0xc0, !PT ;  /* 0x000000050c0c7212 */ /* 0x000fe200078ec0ff */
[----:B------:R-:W-:Y:S01]  /*6d20*/  IMAD R89, R89, R3, R10 ;  /* 0x0000000359597224 */ /* 0x000fe200078e020a */
[----:B------:R-:W-:Y:S01]  /*6d30*/  R2UR UR47, R32 ;  /* 0x00000000202f72ca */ /* 0x000fe200000e0000 */
[----:B--2---:R-:W-:-:S02]  /*6d40*/  IMAD R3, R4, R30, R13 ;  /* 0x0000001e04037224 */ /* 0x004fc400078e020d */
[----:B------:R-:W-:Y:S02]  /*6d50*/  @P0 IMAD R24, R26, R20, R25 ;  /* 0x000000141a180224 */ /* 0x000fe400078e0219 */
[----:B------:R-:W-:Y:S02]  /*6d60*/  IMAD R4, R3, R21, R12 ;  /* 0x0000001503047224 */ /* 0x000fe400078e020c */
[----:B------:R-:W-:Y:S02]  /*6d70*/  IMAD R89, R89, R31, R24 ;  /* 0x0000001f59597224 */ /* 0x000fe400078e0218 */
[----:B------:R-:W-:-:S03]  /*6d80*/  IMAD.MOV.U32 R3, RZ, RZ, 0x1 ;  /* 0x00000001ff037424 */ /* 0x000fc600078e00ff */
[----:B------:R-:W-:Y:S02]  /*6d90*/  SEL R88, R4, R89, !P0 ;  /* 0x0000005904587207 */ /* 0x000fe40004000000 */
[----:B------:R-:W-:Y:S02]  /*6da0*/  SEL R89, R89, R4, !P0 ;  /* 0x0000000459597207 */ /* 0x000fe40004000000 */
[----:B------:R-:W-:-:S07]  /*6db0*/  PRMT R4, R3, 0x7610, R4 ;  /* 0x0000761003047816 */ /* 0x000fce0000000004 */
.L_x_98:
[----:B------:R-:W-:Y:S01]  /*6dc0*/  LOP3.LUT P0, RZ, R4, 0xff, RZ, 0xc0, !PT ;  /* 0x000000ff04ff7812 */ /* 0x000fe2000780c0ff */
[----:B------:R-:W-:Y:S01]  /*6dd0*/  UIMAD.WIDE.U32 UR4, UR52, -0x33333333, URZ ;  /* 0xcccccccd340478a5 */ /* 0x000fe2000f8e003f */
[----:B------:R-:W-:-:S03]  /*6de0*/  IMAD.MOV.U32 R147, RZ, RZ, R0 ;  /* 0x000000ffff937224 */ /* 0x000fc600078e0000 */
[----:B------:R-:W-:-:S04]  /*6df0*/  USHF.R.U32.HI UR4, URZ, 0x3, UR5 ;  /* 0x000000033f047899 */ /* 0x000fc80008011605 */
[----:B------:R-:W-:-:S04]  /*6e00*/  UIMAD UR4, UR4, -0xa, UR52 ;  /* 0xfffffff6040478a4 */ /* 0x000fc8000f8e0234 */
[----:B------:R-:W-:Y:S08]  /*6e10*/  @P0 BRA `(.L_x_101) ;  /* 0xffffffa800640947 */ /* 0x000ff0000383ffff */
[----:B------:R-:W-:-:S04]  /*6e20*/  DEPBAR.LE SB0, 0x0 ;  /* 0x000080000000791a */ /* 0x000fc80000000000 */
[----:B------:R-:W-:Y:S05]  /*6e30*/  EXIT ;  /* 0x000000000000794d */ /* 0x000fea0003800000 */
.L_x_12:
[----:B------:R-:W-:Y:S01]  /*6e40*/  ULDC.64 UR4, c[0x0][0x8f8] ;  /* 0x00023e0000047ab9 */ /* 0x000fe20000000a00 */
[----:B------:R-:W-:Y:S01]  /*6e50*/  PRMT R12, RZ, 0x7610, R12 ;  /* 0x00007610ff0c7816 */ /* 0x000fe2000000000c */
[----:B------:R-:W-:Y:S01]  /*6e60*/  IMAD.MOV.U32 R20, RZ, RZ, -0x1 ;  /* 0xffffffffff147424 */ /* 0x000fe200078e00ff */
[----:B------:R-:W-:Y:S01]  /*6e70*/  ISETP.GE.U32.AND P0, PT, R16, UR4, PT ;  /* 0x0000000410007c0c */ /* 0x000fe2000bf06070 */
[----:B------:R-:W-:Y:S02]  /*6e80*/  IMAD.MOV.U32 R7, RZ, RZ, -0x1 ;  /* 0xffffffffff077424 */ /* 0x000fe400078e00ff */
[----:B------:R-:W-:Y:S01]  /*6e90*/  IMAD.MOV.U32 R13, RZ, RZ, -0x1 ;  /* 0xffffffffff0d7424 */ /* 0x000fe200078e00ff */
[----:B------:R-:W-:-:S13]  /*6ea0*/  ISETP.GE.U32.AND.EX P0, PT, R17, UR5, PT, P0 ;  /* 0x0000000511007c0c */ /* 0x000fda000bf06100 */
[----:B------:R-:W-:Y:S05]  /*6eb0*/  @P0 BRA `(.L_x_102) ;  /* 0x0000000400240947 */ /* 0x000fea0003800000 */
[----:B------:R-:W2:Y:S01]  /*6ec0*/  LDC.64 R22, c[0x0][0x8d0] ;  /* 0x00023400ff167b82 */ /* 0x000ea20000000a00 */
[----:B------:R-:W-:Y:S01]  /*6ed0*/  MOV R20, R16 ;  /* 0x0000001000147202 */ /* 0x000fe20000000f00 */
[----:B------:R-:W-:-:S06]  /*6ee0*/  IMAD.MOV.U32 R21, RZ, RZ, R17 ;  /* 0x000000ffff157224 */ /* 0x000fcc00078e0011 */
[----:B------:R-:W3:Y:S08]  /*6ef0*/  LDC R26, c[0x0][0x8d8] ;  /* 0x00023600ff1a7b82 */ /* 0x000ef00000000800 */
[----:B------:R-:W4:Y:S01]  /*6f00*/  LDC.64 R28, c[0x0][0x8c8] ;  /* 0x00023200ff1c7b82 */ /* 0x000f220000000a00 */
[----:B--2---:R-:W-:-:S04]  /*6f10*/  ISETP.NE.U32.AND P0, PT, R22, RZ, PT ;  /* 0x000000ff1600720c */ /* 0x004fc80003f05070 */
[----:B------:R-:W-:-:S13]  /*6f20*/  ISETP.NE.AND.EX P0, PT, R23, RZ, PT, P0 ;  /* 0x000000ff1700720c */ /* 0x000fda0003f05300 */
[----:B---34-:R-:W-:Y:S05]  /*6f30*/  @!P0 BRA `(.L_x_103) ;  /* 0x0000000000288947 */ /* 0x018fea0003800000 */
[----:B------:R-:W2:Y:S02]  /*6f40*/  LDC R7, c[0x0][0x8dc] ;  /* 0x00023700ff077b82 */ /* 0x000ea40000000800 */
[----:B--2---:R-:W-:-:S05]  /*6f50*/  IADD3 R7, P0, R16, R7, RZ ;  /* 0x0000000710077210 */ /* 0x004fca0007f1e0ff */
        /* <DEDUP_REMOVED lines=8> */
.L_x_103:
[----:B------:R-:W2:Y:S01]  /*6fe0*/  LDC.64 R32, c[0x0][0x8e8] ;  /* 0x00023a00ff207b82 */ /* 0x000ea20000000a00 */
[-CC-:B------:R-:W-:Y:S01]  /*6ff0*/  SHF.R.U64 R25, R20, R26.reuse, R21.reuse ;  /* 0x0000001a14197219 */ /* 0x180fe20000001215 */
[----:B------:R-:W-:Y:S01]  /*7000*/  ULDC UR4, c[0x0][0x900] ;  /* 0x0002400000047ab9 */ /* 0x000fe20000000800 */
[----:B------:R-:W-:Y:S02]  /*7010*/  SHF.R.U32.HI R7, RZ, R26, R21 ;  /* 0x0000001aff077219 */ /* 0x000fe40000011615 */
[----:B------:R-:W-:-:S03]  /*7020*/  IADD3 R15, P0, RZ, -R25, RZ ;  /* 0x80000019ff0f7210 */ /* 0x000fc60007f1e0ff */
[----:B------:R-:W3:Y:S02]  /*7030*/  LDC R20, c[0x0][0x8c0] ;  /* 0x00023000ff147b82 */ /* 0x000ee40000000800 */
[----:B------:R-:W-:Y:S02]  /*7040*/  IMAD.X R7, RZ, RZ, ~R7, P0 ;  /* 0x000000ffff077224 */ /* 0x000fe400000e0e07 */
[----:B------:R-:W-:-:S04]  /*7050*/  IMAD.WIDE.U32 R12, R15, R28, R16 ;  /* 0x0000001c0f0c7225 */ /* 0x000fc800078e0010 */
[----:B------:R-:W4:Y:S01]  /*7060*/  LDC R30, c[0x0][0x8b0] ;  /* 0x00022c00ff1e7b82 */ /* 0x000f220000000800 */
[----:B------:R-:W-:-:S04]  /*7070*/  IMAD R14, R7, R28, RZ ;  /* 0x0000001c070e7224 */ /* 0x000fc800078e02ff */
[----:B------:R-:W-:-:S03]  /*7080*/  IMAD R7, R15, R29, R14 ;  /* 0x0000001d0f077224 */ /* 0x000fc600078e020e */
[----:B------:R-:W1:Y:S01]  /*7090*/  LDC R27, c[0x0][0x8a8] ;  /* 0x00022a00ff1b7b82 */ /* 0x000e620000000800 */
[----:B--2---:R-:W-:Y:S02]  /*70a0*/  ISETP.NE.U32.AND P0, PT, R32, RZ, PT ;  /* 0x000000ff2000720c */ /* 0x004fe40003f05070 */
[----:B------:R-:W-:Y:S02]  /*70b0*/  IADD3 R7, R13, R7, RZ ;  /* 0x000000070d077210 */ /* 0x000fe40007ffe0ff */
[----:B------:R-:W-:-:S03]  /*70c0*/  ISETP.NE.AND.EX P0, PT, R33, RZ, PT, P0 ;  /* 0x000000ff2100720c */ /* 0x000fc60003f05300 */
[----:B------:R-:W2:Y:S01]  /*70d0*/  LDC R29, c[0x0][0x8f0] ;  /* 0x00023c00ff1d7b82 */ /* 0x000ea20000000800 */
[-CC-:B---3--:R-:W-:Y:S01]  /*70e0*/  SHF.R.U64 R22, R12, R20.reuse, R7.reuse ;  /* 0x000000140c167219 */ /* 0x188fe20000001207 */
[----:B------:R-:W-:Y:S01]  /*70f0*/  IMAD.MOV.U32 R12, RZ, RZ, -0x1 ;  /* 0xffffffffff0c7424 */ /* 0x000fe200078e00ff */
[----:B------:R-:W-:-:S04]  /*7100*/  SHF.R.U32.HI R7, RZ, R20, R7 ;  /* 0x00000014ff077219 */ /* 0x000fc80000011607 */
[----:B------:R-:W-:Y:S01]  /*7110*/  SHF.L.U32 R12, R12, UR4, RZ ;  /* 0x000000040c0c7c19 */ /* 0x000fe200080006ff */
[----:B------:R-:W3:Y:S01]  /*7120*/  LDC R31, c[0x0][0x8e0] ;  /* 0x00023800ff1f7b82 */ /* 0x000ee20000000800 */
[-CC-:B----4-:R-:W-:Y:S02]  /*7130*/  SHF.R.U64 R26, R22, R30.reuse, R7.reuse ;  /* 0x0000001e161a7219 */ /* 0x190fe40000001207 */
[----:B------:R-:W-:Y:S02]  /*7140*/  SHF.R.U32.HI R7, RZ, R30, R7 ;  /* 0x0000001eff077219 */ /* 0x000fe40000011607 */
[----:B------:R-:W-:Y:S02]  /*7150*/  LOP3.LUT R35, RZ, R12, RZ, 0x33, !PT ;  /* 0x0000000cff237212 */ /* 0x000fe400078e33ff */
[--C-:B------:R-:W-:Y:S01]  /*7160*/  SHF.R.U64 R28, R26, UR4, R7.reuse ;  /* 0x000000041a1c7c19 */ /* 0x100fe20008001207 */
[----:B------:R-:W4:Y:S01]  /*7170*/  LDC R34, c[0x0][0x8b8] ;  /* 0x00022e00ff227b82 */ /* 0x000f220000000800 */
[----:B------:R-:W-:-:S03]  /*7180*/  SHF.R.U32.HI R13, RZ, UR4, R7 ;  /* 0x00000004ff0d7c19 */ /* 0x000fc60008011607 */
[----:B------:R-:W-:Y:S01]  /*7190*/  IMAD.MOV.U32 R12, RZ, RZ, R28 ;  /* 0x000000ffff0c7224 */ /* 0x000fe200078e001c */
[----:B-1----:R-:W-:Y:S06]  /*71a0*/  @!P0 BRA `(.L_x_104) ;  /* 0x0000000000288947 */ /* 0x002fec0003800000 */
[----:B------:R-:W1:Y:S02]  /*71b0*/  LDC R7, c[0x0][0x8f4] ;  /* 0x00023d00ff077b82 */ /* 0x000e640000000800 */
[----:B-1----:R-:W-:-:S05]  /*71c0*/  IADD3 R7, P0, R28, R7, RZ ;  /* 0x000000071c077210 */ /* 0x002fca0007f1e0ff */
        /* <DEDUP_REMOVED lines=8> */
.L_x_104:
[----:B------:R-:W-:Y:S01]  /*7250*/  ISETP.NE.AND P0, PT, R2, 0x1, PT ;  /* 0x000000010200780c */ /* 0x000fe20003f05270 */
[----:B------:R-:W-:Y:S01]  /*7260*/  USHF.L.U32 UR4, UR37, UR4, URZ ;  /* 0x0000000425047299 */ /* 0x000fe2000800063f */
[----:B--2---:R-:W-:Y:S02]  /*7270*/  SHF.R.U64 R12, R12, R29, R13 ;  /* 0x0000001d0c0c7219 */ /* 0x004fe4000000120d */
[----:B------:R-:W-:Y:S02]  /*7280*/  LOP3.LUT R7, R26, R35, RZ, 0xc0, !PT ;  /* 0x000000231a077212 */ /* 0x000fe400078ec0ff */
[----:B------:R-:W-:Y:S01]  /*7290*/  IADD3 R15, R27, -0x1, RZ ;  /* 0xffffffff1b0f7810 */ /* 0x000fe20007ffe0ff */
[----:B------:R-:W-:Y:S02]  /*72a0*/  IMAD.MOV R13, RZ, RZ, -R12 ;  /* 0x000000ffff0d7224 */ /* 0x000fe400078e0a0c */
[----:B------:R-:W-:Y:S01]  /*72b0*/  IMAD R9, R12, UR4, R7 ;  /* 0x000000040c097c24 */ /* 0x000fe2000f8e0207 */
[----:B------:R-:W-:Y:S01]  /*72c0*/  LOP3.LUT R22, R22, R15, RZ, 0xc0, !PT ;  /* 0x0000000f16167212 */ /* 0x000fe200078ec0ff */
[----:B---3--:R-:W-:-:S02]  /*72d0*/  IMAD R7, R13, R31, R28 ;  /* 0x0000001f0d077224 */ /* 0x008fc400078e021c */
[----:B------:R-:W-:Y:S02]  /*72e0*/  @P0 IMAD R10, R11, R24, R8 ;  /* 0x000000180b0a0224 */ /* 0x000fe400078e0208 */
[----:B------:R-:W-:Y:S02]  /*72f0*/  IMAD.MOV.U32 R12, RZ, RZ, 0x1 ;  /* 0x00000001ff0c7424 */ /* 0x000fe400078e00ff */
[----:B----4-:R-:W-:Y:S02]  /*7300*/  IMAD R10, R9, R34, R10 ;  /* 0x00000022090a7224 */ /* 0x010fe400078e020a */
[----:B------:R-:W-:Y:S02]  /*7310*/  IMAD R9, R7, R27, R22 ;  /* 0x0000001b07097224 */ /* 0x000fe400078e0216 */
[----:B------:R-:W-:-:S03]  /*7320*/  IMAD.MOV.U32 R13, RZ, RZ, R25 ;  /* 0x000000ffff0d7224 */ /* 0x000fc600078e0019 */
[----:B------:R-:W-:Y:S02]  /*7330*/  SEL R7, R9, R10, !P0 ;  /* 0x0000000a09077207 */ /* 0x000fe40004000000 */
[----:B------:R-:W-:-:S07]  /*7340*/  SEL R20, R10, R9, !P0 ;  /* 0x000000090a147207 */ /* 0x000fce0004000000 */
.L_x_102:
[----:B------:R-:W-:-:S08]  /*7350*/  NOP ;  /* 0x0000000000007918 */ /* 0x000fd00000000000 */
[----:B------:R-:W2:-:S00]  /*7360*/  USETMAXREG.DEALLOC.CTAPOOL 0x28 ;  /* 0x00000028000079c8 */ /* 0x000e8000080e0500 */
[----:B--2---:R-:W-:-:S13]  /*7370*/  ISETP.NE.AND P0, PT, R3, 0x1, PT ;  /* 0x000000010300780c */ /* 0x004fda0003f05270 */
[----:B-1----:R-:W-:Y:S05]  /*7380*/  @!P0 EXIT ;  /* 0x000000000000894d */ /* 0x002fea0003800000 */
[----:B------:R-:W-:Y:S05]  /*7390*/  @!P4 BRA `(.L_x_105) ;  /* 0x0000001000b0c947 */ /* 0x000fea0003800000 */
[----:B------:R-:W-:-:S04]  /*73a0*/  PRMT R6, R6, 0x9910, RZ ;  /* 0x0000991006067816 */ /* 0x000fc800000000ff */
[----:B------:R-:W-:-:S04]  /*73b0*/  ISETP.NE.AND P0, PT, R6, RZ, PT ;  /* 0x000000ff0600720c */ /* 0x000fc80003f05270 */
[----:B------:R-:W-:-:S13]  /*73c0*/  ISETP.NE.OR P0, PT, R3, 0x2, !P0 ;  /* 0x000000020300780c */ /* 0x000fda0004705670 */
[----:B------:R-:W-:Y:S05]  /*73d0*/  @P0 EXIT ;  /* 0x000000000000094d */ /* 0x000fea0003800000 */
[----:B------:R-:W-:-:S13]  /*73e0*/  LOP3.LUT P1, RZ, R12, 0xff, RZ, 0xc0, !PT ;  /* 0x000000ff0cff7812 */ /* 0x000fda000782c0ff */
[----:B------:R-:W-:Y:S05]  /*73f0*/  @!P1 BRA `(.L_x_106) ;  /* 0x0000000000189947 */ /* 0x000fea0003800000 */
[----:B------:R-:W-:Y:S01]  /*7400*/  UMOV UR4, 0x400 ;  /* 0x0000040000047882 */ /* 0x000fe20000000000 */
[----:B------:R-:W-:Y:S01]  /*7410*/  IMAD.MOV.U32 R3, RZ, RZ, RZ ;  /* 0x000000ffff037224 */ /* 0x000fe200078e00ff */
[----:B------:R-:W-:-:S04]  /*7420*/  ULEA UR4, UR36, UR4, 0x18 ;  /* 0x0000000424047291 */ /* 0x000fc8000f8ec03f */
[----:B------:R-:W-:-:S05]  /*7430*/  SHF.L.U32 R3, R3, 0x1f, RZ ;  /* 0x0000001f03037819 */ /* 0x000fca00000006ff */
[----:B------:R-:W1:Y:S02]  /*7440*/  SYNCS.PHASECHK.TRANS64.TRYWAIT P0, [UR4+0xe8], R3 ;  /* 0x0000e803ff0075a7 */ /* 0x000e640008000144 */
[----:B-1----:R-:W-:Y:S05]  /*7450*/  @!P0 BRA `(.L_x_107) ;  /* 0x0000002400c08947 */ /* 0x002fea0003800000 */
.L_x_106:
[----:B------:R-:W-:Y:S01]  /*7460*/  PRMT R10, RZ, 0x7610, R10 ;  /* 0x00007610ff0a7816 */ /* 0x000fe2000000000a */
[----:B------:R-:W-:Y:S06]  /*7470*/  @P2 BRA `(.L_x_108) ;  /* 0x0000000000242947 */ /* 0x000fec0003800000 */
[----:B------:R-:W-:Y:S02]  /*7480*/  ULDC.64 UR4, c[0x0][0x588] ;  /* 0x0001620000047ab9 */ /* 0x000fe40000000a00 */
[----:B------:R-:W-:-:S04]  /*7490*/  ISETP.NE.U32.AND P0, PT, RZ, UR4, PT ;  /* 0x00000004ff007c0c */ /* 0x000fc8000bf05070 */
[----:B------:R-:W-:-:S13]  /*74a0*/  ISETP.NE.AND.EX P0, PT, RZ, UR5, PT, P0 ;  /* 0x00000005ff007c0c */ /* 0x000fda000bf05300 */
[----:B------:R-:W-:Y:S05]  /*74b0*/  @!P0 BRA `(.L_x_109) ;  /* 0x00000000000c8947 */ /* 0x000fea0003800000 */
[----:B------:R2:W5:Y:S01]  /*74c0*/  LDG.E R12, desc[UR42][R4.64] ;  /* 0x0000002a040c7981 */ /* 0x000562000c1e1900 */
[----:B------:R-:W-:Y:S01]  /*74d0*/  IMAD.MOV.U32 R10, RZ, RZ, 0x1 ;  /* 0x00000001ff0a7424 */ /* 0x000fe200078e00ff */
[----:B------:R-:W-:Y:S06]  /*74e0*/  BRA `(.L_x_108) ;  /* 0x0000000000087947 */ /* 0x000fec0003800000 */
.L_x_109:
[----:B------:R-:W3:Y:S01]  /*74f0*/  LDC R12, c[0x0][0x580] ;  /* 0x00016000ff0c7b82 */ /* 0x000ee20000000800 */
[----:B------:R-:W-:-:S07]  /*7500*/  MOV R10, 0x1 ;  /* 0x00000001000a7802 */ /* 0x000fce0000000f00 */
.L_x_108:
[----:B-1----:R-:W-:Y:S01]  /*7510*/  IMAD.MOV.U32 R3, RZ, RZ, 0x1 ;  /* 0x00000001ff037424 */ /* 0x002fe200078e00ff */
[----:B------:R-:W-:Y:S06]  /*7520*/  @!P1 BRA `(.L_x_110) ;  /* 0x0000000c00d49947 */ /* 0x000fec0003800000 */
[----:B------:R-:W1:Y:S01]  /*7530*/  LDC R8, c[0x0][0x8a8] ;  /* 0x00022a00ff087b82 */ /* 0x000e620000000800 */
[----:B------:R-:W-:Y:S01]  /*7540*/  IMAD.MOV.U32 R3, RZ, RZ, -0x1 ;  /* 0xffffffffff037424 */ /* 0x000fe200078e00ff */
[----:B------:R-:W-:Y:S01]  /*7550*/  ULDC UR4, c[0x0][0x900] ;  /* 0x0002400000047ab9 */ /* 0x000fe20000000800 */
[----:B------:R-:W-:Y:S01]  /*7560*/  LOP3.LUT R11, R0, 0x2, RZ, 0xfc, !PT ;  /* 0x00000002000b7812 */ /* 0x000fe200078efcff */
[----:B------:R-:W-:Y:S01]  /*7570*/  ULDC.64 UR6, c[0x0][0x198] ;  /* 0x0000660000067ab9 */ /* 0x000fe20000000a00 */
[----:B------:R-:W-:Y:S02]  /*7580*/  USHF.L.U32 UR13, UR37, UR4, URZ ;  /* 0x00000004250d7299 */ /* 0x000fe4000800063f */
[----:B------:R-:W-:Y:S01]  /*7590*/  SHF.L.U32 R9, R3, UR4, RZ ;  /* 0x0000000403097c19 */ /* 0x000fe200080006ff */
[----:B------:R-:W-:Y:S01]  /*75a0*/  IMAD.MOV.U32 R3, RZ, RZ, 0x1 ;  /* 0x00000001ff037424 */ /* 0x000fe200078e00ff */
[----:B------:R-:W-:Y:S01]  /*75b0*/  ULDC.64 UR14, c[0x0][0x588] ;  /* 0x00016200000e7ab9 */ /* 0x000fe20000000a00 */
[----:B------:R-:W-:Y:S01]  /*75c0*/  ULDC.64 UR22, c[0x0][0x8f8] ;  /* 0x00023e0000167ab9 */ /* 0x000fe20000000a00 */
[----:B------:R-:W-:Y:S01]  /*75d0*/  LOP3.LUT R9, RZ, R9, RZ, 0x33, !PT ;  /* 0x00000009ff097212 */ /* 0x000fe200078e33ff */
[----:B------:R-:W-:Y:S01]  /*75e0*/  ULDC.64 UR24, c[0x0][0x590] ;  /* 0x0001640000187ab9 */ /* 0x000fe20000000a00 */
[----:B-1----:R-:W-:-:S07]  /*75f0*/  VIADD R8, R8, 0xffffffff ;  /* 0xffffffff08087836 */ /* 0x002fce0000000000 */
.L_x_142:
[----:B------:R-:W-:Y:S02]  /*7600*/  ISETP.NE.U32.AND P0, PT, RZ, UR24, PT ;  /* 0x00000018ff007c0c */ /* 0x000fe4000bf05070 */
[----:B------:R-:W-:Y:S02]  /*7610*/  R2UR UR11, R20 ;  /* 0x00000000140b72ca */ /* 0x000fe400000e0000 */
[----:B------:R-:W-:Y:S02]  /*7620*/  R2UR UR10, R7 ;  /* 0x00000000070a72ca */ /* 0x000fe400000e0000 */
[----:B------:R-:W-:-:S09]  /*7630*/  ISETP.NE.AND.EX P0, PT, RZ, UR25, PT, P0 ;  /* 0x00000019ff007c0c */ /* 0x000fd2000bf05300 */
[----:B------:R-:W-:Y:S02]  /*7640*/  USHF.L.U32 UR11, UR11, 0x8, URZ ;  /* 0x000000080b0b7899 */ /* 0x000fe4000800063f */
[----:B------:R-:W-:Y:S02]  /*7650*/  USHF.L.U32 UR10, UR10, 0x6, URZ ;  /* 0x000000060a0a7899 */ /* 0x000fe4000800063f */
[----:B---34-:R-:W-:Y:S10]  /*7660*/  @!P0 BRA `(.L_x_111) ;  /* 0x00000000002c8947 */ /* 0x018ff40003800000 */
[----:B------:R-:W-:-:S04]  /*7670*/  ISETP.NE.U32.AND P1, PT, RZ, UR14, PT ;  /* 0x0000000eff007c0c */ /* 0x000fc8000bf25070 */
[----:B------:R-:W-:-:S13]  /*7680*/  ISETP.NE.AND.EX P1, PT, RZ, UR15, PT, P1 ;  /* 0x0000000fff007c0c */ /* 0x000fda000bf25310 */
[----:B------:R-:W-:Y:S05]  /*7690*/  @!P1 BRA `(.L_x_112) ;  /* 0x0000000000189947 */ /* 0x000fea0003800000 */
[----:B--2---:R-:W1:Y:S01]  /*76a0*/  LDC.64 R4, c[0x0][0x588] ;  /* 0x00016200ff047b82 */ /* 0x004e620000000a00 */
[----:B------:R-:W-:-:S04]  /*76b0*/  IMAD R7, R13, UR24, RZ ;  /* 0x000000180d077c24 */ /* 0x000fc8000f8e02ff */
[----:B-1----:R-:W-:-:S05]  /*76c0*/  IMAD.WIDE R4, R7, 0x4, R4 ;  /* 0x0000000407047825 */ /* 0x002fca00078e0204 */
[----:B---3-5:R1:W5:Y:S01]  /*76d0*/  LDG.E R12, desc[UR42][R4.64] ;  /* 0x0000002a040c7981 */ /* 0x028362000c1e1900 */
[----:B------:R-:W-:Y:S01]  /*76e0*/  IMAD.MOV.U32 R10, RZ, RZ, 0x1 ;  /* 0x00000001ff0a7424 */ /* 0x000fe200078e00ff */
[----:B------:R-:W-:Y:S06]  /*76f0*/  BRA `(.L_x_111) ;  /* 0x0000000000087947 */ /* 0x000fec0003800000 */
.L_x_112:
[----:B---3-5:R-:W4:Y:S01]  /*7700*/  LDC R12, c[0x0][0x580] ;  /* 0x00016000ff0c7b82 */ /* 0x028f220000000800 */
[----:B------:R-:W-:-:S07]  /*7710*/  MOV R10, 0x1 ;  /* 0x00000001000a7802 */ /* 0x000fce0000000f00 */
.L_x_111:
[----:B------:R-:W-:Y:S05]  /*7720*/  @!P0 BRA `(.L_x_113) ;  /* 0x00000000001c8947 */ /* 0x000fea0003800000 */
[----:B------:R-:W-:-:S13]  /*7730*/  LOP3.LUT P2, RZ, R10, 0xff, RZ, 0xc0, !PT ;  /* 0x000000ff0aff7812 */ /* 0x000fda000784c0ff */
[----:B-12---:R-:W1:Y:S02]  /*7740*/  @!P2 LDC.64 R4, c[0x0][0x588] ;  /* 0x00016200ff04ab82 */ /* 0x006e640000000a00 */
[----:B-1----:R-:W-:-:S04]  /*7750*/  @!P2 ISETP.NE.U32.AND P0, PT, R4, RZ, PT ;  /* 0x000000ff0400a20c */ /* 0x002fc80003f05070 */
[----:B------:R-:W-:Y:S02]  /*7760*/  @!P2 ISETP.NE.AND.EX P1, PT, R5, RZ, PT, P0 ;  /* 0x000000ff0500a20c */ /* 0x000fe40003f25300 */
[----:B---345:R-:W-:Y:S02]  /*7770*/  @P2 FSETP.EQ.AND P0, PT, R12, RZ, PT ;  /* 0x000000ff0c00220b */ /* 0x038fe40003f02000 */
[----:B------:R-:W-:Y:S01]  /*7780*/  @!P2 PLOP3.LUT P0, PT, P1, PT, PT, 0x8, 0x0 ;  /* 0x000000000000a81c */ /* 0x000fe20000f0e170 */
[----:B------:R-:W-:-:S12]  /*7790*/  BRA `(.L_x_114) ;  /* 0x0000000000047947 */ /* 0x000fd80003800000 */
.L_x_113:
[----:B---345:R-:W-:-:S13]  /*77a0*/  FSETP.EQ.AND P0, PT, R12, RZ, PT ;  /* 0x000000ff0c00720b */ /* 0x038fda0003f02000 */
.L_x_114:
[----:B------:R-:W-:Y:S02]  /*77b0*/  ISETP.NE.AND P2, PT, R11, 0x3, PT ;  /* 0x000000030b00780c */ /* 0x000fe40003f45270 */
[----:B------:R-:W-:-:S04]  /*77c0*/  ELECT P1, URZ, PT ;  /* 0x00000000003f782f */ /* 0x000fc80003820000 */
[----:B------:R-:W-:-:S07]  /*77d0*/  PLOP3.LUT P0, PT, P1, P0, PT, 0x20, 0x0 ;  /* 0x000000000000781c */ /* 0x000fce0000f00470 */
[----:B------:R-:W-:Y:S06]  /*77e0*/  @!P2 BRA `(.L_x_115) ;  /* 0x000000000004a947 */ /* 0x000fec0003800000 */
[----:B------:R-:W-:Y:S01]  /*77f0*/  BPT.TRAP 0x1 ;  /* 0x000000040000795c */ /* 0x000fe20000300000 */
.L_x_115:
[----:B------:R-:W3:Y:S01]  /*7800*/  S2UR UR36, SR_CgaCtaId ;  /* 0x00000000002479c3 */ /* 0x000ee20000008800 */
[----:B------:R-:W-:Y:S01]  /*7810*/  UMOV UR4, 0x400 ;  /* 0x0000040000047882 */ /* 0x000fe20000000000 */
[----:B-12---:R-:W-:Y:S01]  /*7820*/  SHF.L.U32 R4, R3, 0x1f, RZ ;  /* 0x0000001f03047819 */ /* 0x006fe200000006ff */
[----:B---3--:R-:W-:-:S09]  /*7830*/  ULEA UR4, UR36, UR4, 0x18 ;  /* 0x0000000424047291 */ /* 0x008fd2000f8ec03f */
[----:B------:R-:W1:Y:S02]  /*7840*/  SYNCS.PHASECHK.TRANS64.TRYWAIT P1, [UR4+0xc0], R4 ;  /* 0x0000c004ff0075a7 */ /* 0x000e640008020144 */
[----:B-1----:R-:W-:Y:S05]  /*7850*/  @!P1 BRA `(.L_x_116) ;  /* 0x0000002000d89947 */ /* 0x002fea0003800000 */
.L_x_183:
[----:B------:R-:W-:Y:S04]  /*7860*/  BSSY B0, `(.L_x_117) ;  /* 0x000000e000007945 */ /* 0x000fe80003800000 */
[----:B------:R-:W-:Y:S05]  /*7870*/  @!P0 BRA `(.L_x_118) ;  /* 0x0000000000308947 */ /* 0x000fea0003800000 */
[----:B------:R-:W-:Y:S01]  /*7880*/  R2UR UR12, R13 ;  /* 0x000000000d0c72ca */ /* 0x000fe200000e0000 */
[----:B------:R-:W-:Y:S02]  /*7890*/  UIADD3 UR16, UP0, UR6, 0x3f0, URZ ;  /* 0x000003f006107890 */ /* 0x000fe4000ff1e03f */
[----:B------:R-:W-:Y:S02]  /*78a0*/  UIADD3 UR8, UR4, 0x100, URZ ;  /* 0x0000010004087890 */ /* 0x000fe4000fffe03f */
[----:B------:R-:W-:Y:S02]  /*78b0*/  UIADD3 UR9, UR4, 0xa0, URZ ;  /* 0x000000a004097890 */ /* 0x000fe4000fffe03f */
[----:B------:R-:W-:Y:S01]  /*78c0*/  UIADD3.X UR17, URZ, UR7, URZ, UP0, !UPT ;  /* 0x000000073f117290 */ /* 0x000fe200087fe43f */
[----:B------:R-:W-:Y:S01]  /*78d0*/  UMOV UR18, 0x0 ;  /* 0x0000000000127882 */ /* 0x000fe20000000000 */
[----:B------:R-:W-:-:S07]  /*78e0*/  UMOV UR19, 0x10000000 ;  /* 0x1000000000137882 */ /* 0x000fce0000000000 */
[----:B------:R2:W-:Y:S02]  /*78f0*/  UTMALDG.3D [UR8], [UR16], desc[UR18] ;  /* 0x00001208100075b4 */ /* 0x0005e40008011000 */
[----:B--2---:R-:W-:Y:S05]  /*7900*/  @!P2 BRA `(.L_x_119) ;  /* 0x000000000004a947 */ /* 0x004fea0003800000 */
[----:B------:R-:W-:Y:S01]  /*7910*/  BPT.TRAP 0x1 ;  /* 0x000000040000795c */ /* 0x000fe20000300000 */
.L_x_119:
[----:B-1----:R-:W1:Y:S02]  /*7920*/  LDC R5, c[0x0][0x800] ;  /* 0x00020000ff057b82 */ /* 0x002e640000000800 */
[----:B-1----:R2:W-:Y:S02]  /*7930*/  SYNCS.ARRIVE.TRANS64.RED.A0TR RZ, [UR4+0xa0], R5 ;  /* 0x0000a005ffff79a7 */ /* 0x0025e40008300404 */
.L_x_118:
[----:B------:R-:W-:Y:S05]  /*7940*/  BSYNC B0 ;  /* 0x0000000000007941 */ /* 0x000fea0003800000 */
.L_x_117:
[----:B------:R-:W-:Y:S05]  /*7950*/  @!P2 BRA `(.L_x_120) ;  /* 0x000000000004a947 */ /* 0x000fea0003800000 */
[----:B------:R-:W-:Y:S01]  /*7960*/  BPT.TRAP 0x1 ;  /* 0x000000040000795c */ /* 0x000fe20000300000 */
.L_x_120:
[----:B------:R-:W-:-:S04]  /*7970*/  UIADD3 UR5, UR4, 0xa0, URZ ;  /* 0x000000a004057890 */ /* 0x000fc8000fffe03f */
[----:B------:R-:W-:-:S09]  /*7980*/  UPRMT UR5, UR36, 0x654, UR5 ;  /* 0x0000065424057896 */ /* 0x000fd20008000005 */
[----:B------:R-:W-:Y:S01]  /*7990*/  SYNCS.ARRIVE.TRANS64.RED.A1T0 RZ, [UR5], RZ ;  /* 0x000000ffffff79a7 */ /* 0x000fe20008100405 */
[----:B------:R-:W-:Y:S05]  /*79a0*/  @!P2 BRA `(.L_x_121) ;  /* 0x000000000004a947 */ /* 0x000fea0003800000 */
[----:B------:R-:W-:Y:S01]  /*79b0*/  BPT.TRAP 0x1 ;  /* 0x000000040000795c */ /* 0x000fe20000300000 */
.L_x_121:
[----:B------:R-:W3:Y:S02]  /*79c0*/  SYNCS.PHASECHK.TRANS64.TRYWAIT P1, [UR4+0xc8], R4 ;  /* 0x0000c804ff0075a7 */ /* 0x000ee40008020144 */
[----:B---3--:R-:W-:Y:S05]  /*79d0*/  @!P1 BRA `(.L_x_122) ;  /* 0x0000002000909947 */ /* 0x008fea0003800000 */
.L_x_184:
[----:B------:R-:W-:Y:S04]  /*79e0*/  BSSY B0, `(.L_x_123) ;  /* 0x0000010000007945 */ /* 0x000fe80003800000 */
[----:B------:R-:W-:Y:S05]  /*79f0*/  @!P0 BRA `(.L_x_124) ;  /* 0x0000000000388947 */ /* 0x000fea0003800000 */
[----:B------:R-:W-:Y:S01]  /*7a00*/  UIADD3 UR8, UP0, UR6, 0x3f0, URZ ;  /* 0x000003f006087890 */ /* 0x000fe2000ff1e03f */
[----:B------:R-:W-:Y:S01]  /*7a10*/  R2UR UR20, R13 ;  /* 0x000000000d1472ca */ /* 0x000fe200000e0000 */
[----:B------:R-:W-:Y:S02]  /*7a20*/  UIADD3 UR19, UR11, 0x80, URZ ;  /* 0x000000800b137890 */ /* 0x000fe4000fffe03f */
[----:B------:R-:W-:Y:S02]  /*7a30*/  UIADD3 UR16, UR4, 0x1100, URZ ;  /* 0x0000110004107890 */ /* 0x000fe4000fffe03f */
[----:B------:R-:W-:Y:S02]  /*7a40*/  UIADD3 UR17, UR4, 0xa8, URZ ;  /* 0x000000a804117890 */ /* 0x000fe4000fffe03f */
[----:B------:R-:W-:Y:S01]  /*7a50*/  UIADD3.X UR9, URZ, UR7, URZ, UP0, !UPT ;  /* 0x000000073f097290 */ /* 0x000fe200087fe43f */
[----:B------:R-:W-:Y:S01]  /*7a60*/  UMOV UR26, 0x0 ;  /* 0x00000000001a7882 */ /* 0x000fe20000000000 */
[----:B------:R-:W-:Y:S01]  /*7a70*/  UMOV UR27, 0x10000000 ;  /* 0x10000000001b7882 */ /* 0x000fe20000000000 */
[----:B------:R-:W-:-:S06]  /*7a80*/  UMOV UR18, UR10 ;  /* 0x0000000a00127c82 */ /* 0x000fcc0008000000 */
[----:B------:R3:W-:Y:S02]  /*7a90*/  UTMALDG.3D [UR16], [UR8], desc[UR26] ;  /* 0x00001a10080075b4 */ /* 0x0007e40008011000 */
[----:B---3--:R-:W-:Y:S05]  /*7aa0*/  @!P2 BRA `(.L_x_125) ;  /* 0x000000000004a947 */ /* 0x008fea0003800000 */
[----:B------:R-:W-:Y:S01]  /*7ab0*/  BPT.TRAP 0x1 ;  /* 0x000000040000795c */ /* 0x000fe20000300000 */
.L_x_125:
[----:B-12---:R-:W1:Y:S02]  /*7ac0*/  LDC R5, c[0x0][0x800] ;  /* 0x00020000ff057b82 */ /* 0x006e640000000800 */
[----:B-1----:R3:W-:Y:S02]  /*7ad0*/  SYNCS.ARRIVE.TRANS64.RED.A0TR RZ, [UR4+0xa8], R5 ;  /* 0x0000a805ffff79a7 */ /* 0x0027e40008300404 */
.L_x_124:
[----:B------:R-:W-:Y:S05]  /*7ae0*/  BSYNC B0 ;  /* 0x0000000000007941 */ /* 0x000fea0003800000 */
.L_x_123:
[----:B------:R-:W-:Y:S05]  /*7af0*/  @!P2 BRA `(.L_x_126) ;  /* 0x000000000004a947 */ /* 0x000fea0003800000 */
[----:B------:R-:W-:Y:S01]  /*7b00*/  BPT.TRAP 0x1 ;  /* 0x000000040000795c */ /* 0x000fe20000300000 */
.L_x_126:
[----:B------:R-:W-:Y:S02]  /*7b10*/  UIADD3 UR5, UR4, 0xa8, URZ ;  /* 0x000000a804057890 */ /* 0x000fe4000fffe03f */
[----:B------:R-:W-:Y:S02]  /*7b20*/  UIADD3 UR10, UR10, 0x20, URZ ;  /* 0x000000200a0a7890 */ /* 0x000fe4000fffe03f */
[----:B------:R-:W-:-:S09]  /*7b30*/  UPRMT UR5, UR36, 0x654, UR5 ;  /* 0x0000065424057896 */ /* 0x000fd20008000005 */
[----:B------:R-:W-:Y:S01]  /*7b40*/  SYNCS.ARRIVE.TRANS64.RED.A1T0 RZ, [UR5], RZ ;  /* 0x000000ffffff79a7 */ /* 0x000fe20008100405 */
[----:B------:R-:W-:Y:S05]  /*7b50*/  @!P2 BRA `(.L_x_127) ;  /* 0x000000000004a947 */ /* 0x000fea0003800000 */
[----:B------:R-:W-:Y:S01]  /*7b60*/  BPT.TRAP 0x1 ;  /* 0x000000040000795c */ /* 0x000fe20000300000 */
.L_x_127:
[----:B------:R-:W4:Y:S02]  /*7b70*/  SYNCS.PHASECHK.TRANS64.TRYWAIT P1, [UR4+0xd0], R4 ;  /* 0x0000d004ff0075a7 */ /* 0x000f240008020144 */
[----:B----4-:R-:W-:Y:S05]  /*7b80*/  @!P1 BRA `(.L_x_128) ;  /* 0x00000020003c9947 */ /* 0x010fea0003800000 */
.L_x_185:
        /* <DEDUP_REMOVED lines=10> */
[----:B----4-:R-:W-:Y:S05]  /*7c30*/  @!P2 BRA `(.L_x_131) ;  /* 0x000000000004a947 */ /* 0x010fea0003800000 */
[----:B------:R-:W-:Y:S01]  /*7c40*/  BPT.TRAP 0x1 ;  /* 0x000000040000795c */ /* 0x000fe20000300000 */
.L_x_131:
[----:B-123--:R-:W1:Y:S02]  /*7c50*/  LDC R5, c[0x0][0x800] ;  /* 0x00020000ff057b82 */ /* 0x00ee640000000800 */
[----:B-1----:R4:W-:Y:S02]  /*7c60*/  SYNCS.ARRIVE.TRANS64.RED.A0TR RZ, [UR4+0xb0], R5 ;  /* 0x0000b005ffff79a7 */ /* 0x0029e40008300404 */
.L_x_130:
[----:B------:R-:W-:Y:S05]  /*7c70*/  BSYNC B0 ;  /* 0x0000000000007941 */ /* 0x000fea0003800000 */
.L_x_129:
[----:B------:R-:W-:Y:S05]  /*7c80*/  @!P2 BRA `(.L_x_132) ;  /* 0x000000000004a947 */ /* 0x000fea0003800000 */
[----:B------:R-:W-:Y:S01]  /*7c90*/  BPT.TRAP 0x1 ;  /* 0x000000040000795c */ /* 0x000fe20000300000 */
.L_x_132:
[----:B------:R-:W-:-:S04]  /*7ca0*/  UIADD3 UR5, UR4, 0xb0, URZ ;  /* 0x000000b004057890 */ /* 0x000fc8000fffe03f */
[----:B------:R-:W-:-:S09]  /*7cb0*/  UPRMT UR5, UR36, 0x654, UR5 ;  /* 0x0000065424057896 */ /* 0x000fd20008000005 */
[----:B------:R-:W-:Y:S01]  /*7cc0*/  SYNCS.ARRIVE.TRANS64.RED.A1T0 RZ, [UR5], RZ ;  /* 0x000000ffffff79a7 */ /* 0x000fe20008100405 */
[----:B------:R-:W-:Y:S05]  /*7cd0*/  @!P2 BRA `(.L_x_133) ;  /* 0x000000000004a947 */ /* 0x000fea0003800000 */
[----:B------:R-:W-:Y:S01]  /*7ce0*/  BPT.TRAP 0x1 ;  /* 0x000000040000795c */ /* 0x000fe20000300000 */
.L_x_133:
[----:B------:R-:W5:Y:S02]  /*7cf0*/  SYNCS.PHASECHK.TRANS64.TRYWAIT P1, [UR4+0xd8], R4 ;  /* 0x0000d804ff0075a7 */ /* 0x000f640008020144 */
[----:B-----5:R-:W-:Y:S05]  /*7d00*/  @!P1 BRA `(.L_x_134) ;  /* 0x0000001c00f49947 */ /* 0x020fea0003800000 */
.L_x_186:
[----:B------:R-:W-:Y:S04]  /*7d10*/  BSSY B0, `(.L_x_135) ;  /* 0x0000010000007945 */ /* 0x000fe80003800000 */
[----:B------:R-:W-:Y:S05]  /*7d20*/  @!P0 BRA `(.L_x_136) ;  /* 0x0000000000388947 */ /* 0x000fea0003800000 */
[----:B------:R-:W-:Y:S01]  /*7d30*/  R2UR UR20, R13 ;  /* 0x000000000d1472ca */ /* 0x000fe200000e0000 */
[----:B------:R-:W-:Y:S02]  /*7d40*/  UIADD3 UR8, UP0, UR6, 0x3f0, URZ ;  /* 0x000003f006087890 */ /* 0x000fe4000ff1e03f */
        /* <DEDUP_REMOVED lines=8> */
[----:B-1----:R-:W-:Y:S05]  /*7dd0*/  @!P2 BRA `(.L_x_137) ;  /* 0x000000000004a947 */ /* 0x002fea0003800000 */
[----:B------:R-:W-:Y:S01]  /*7de0*/  BPT.TRAP 0x1 ;  /* 0x000000040000795c */ /* 0x000fe20000300000 */
.L_x_137:
[----:B------:R-:W1:Y:S02]  /*7df0*/  LDC R4, c[0x0][0x800] ;  /* 0x00020000ff047b82 */ /* 0x000e640000000800 */
[----:B-1----:R1:W-:Y:S02]  /*7e00*/  SYNCS.ARRIVE.TRANS64.RED.A0TR RZ, [UR4+0xb8], R4 ;  /* 0x0000b804ffff79a7 */ /* 0x0023e40008300404 */
.L_x_136:
[----:B------:R-:W-:Y:S05]  /*7e10*/  BSYNC B0 ;  /* 0x0000000000007941 */ /* 0x000fea0003800000 */
.L_x_135:
[----:B------:R-:W-:Y:S05]  /*7e20*/  @!P2 BRA `(.L_x_138) ;  /* 0x000000000004a947 */ /* 0x000fea0003800000 */
[----:B------:R-:W-:Y:S01]  /*7e30*/  BPT.TRAP 0x1 ;  /* 0x000000040000795c */ /* 0x000fe20000300000 */
.L_x_138:
[----:B------:R-:W-:Y:S01]  /*7e40*/  IADD3 R16, P0, R16, UR40, RZ ;  /* 0x0000002810107c10 */ /* 0x000fe2000ff1e0ff */
[----:B------:R-:W-:Y:S01]  /*7e50*/  UIADD3 UR4, UR4, 0xb8, URZ ;  /* 0x000000b804047890 */ /* 0x000fe2000fffe03f */
[----:B------:R-:W-:Y:S01]  /*7e60*/  LOP3.LUT R3, R3, 0x1, RZ, 0x3c, !PT ;  /* 0x0000000103037812 */ /* 0x000fe200078e3cff */
[----:B------:R-:W-:Y:S01]  /*7e70*/  IMAD.MOV.U32 R20, RZ, RZ, -0x1 ;  /* 0xffffffffff147424 */ /* 0x000fe200078e00ff */
[----:B------:R-:W-:Y:S01]  /*7e80*/  IADD3.X R17, R17, UR38, RZ, P0, !PT ;  /* 0x0000002611117c10 */ /* 0x000fe200087fe4ff */
[----:B------:R-:W-:Y:S01]  /*7e90*/  UPRMT UR4, UR36, 0x654, UR4 ;  /* 0x0000065424047896 */ /* 0x000fe20008000004 */
[----:B------:R-:W-:Y:S01]  /*7ea0*/  ISETP.GE.U32.AND P0, PT, R16, UR22, PT ;  /* 0x0000001610007c0c */ /* 0x000fe2000bf06070 */
[----:B------:R-:W-:Y:S01]  /*7eb0*/  IMAD.MOV.U32 R7, RZ, RZ, -0x1 ;  /* 0xffffffffff077424 */ /* 0x000fe200078e00ff */
[----:B-1----:R-:W-:Y:S01]  /*7ec0*/  PRMT R4, RZ, 0x7610, R4 ;  /* 0x00007610ff047816 */ /* 0x002fe20000000004 */
[----:B------:R-:W-:Y:S01]  /*7ed0*/  IMAD.MOV.U32 R13, RZ, RZ, -0x1 ;  /* 0xffffffffff0d7424 */ /* 0x000fe200078e00ff */
[----:B------:R-:W-:-:S04]  /*7ee0*/  ISETP.GE.U32.AND.EX P0, PT, R17, UR23, PT, P0 ;  /* 0x0000001711007c0c */ /* 0x000fc8000bf06100 */
[----:B------:R-:W-:Y:S09]  /*7ef0*/  SYNCS.ARRIVE.TRANS64.RED.A1T0 RZ, [UR4], RZ ;  /* 0x000000ffffff79a7 */ /* 0x000ff20008100404 */
[----:B------:R-:W-:Y:S05]  /*7f00*/  @P0 BRA `(.L_x_139) ;  /* 0x0000000400540947 */ /* 0x000fea0003800000 */
[----:B------:R-:W1:Y:S01]  /*7f10*/  S2R R18, SR_CTAID.X ;  /* 0x0000000000127919 */ /* 0x000e620000002500 */
[----:B------:R-:W5:Y:S01]  /*7f20*/  LDC.64 R14, c[0x0][0x8d0] ;  /* 0x00023400ff0e7b82 */ /* 0x000f620000000a00 */
[----:B------:R-:W-:Y:S01]  /*7f30*/  ULDC UR4, c[0x0][0x150] ;  /* 0x0000540000047ab9 */ /* 0x000fe20000000800 */
[----:B------:R-:W-:Y:S01]  /*7f40*/  IMAD.MOV.U32 R7, RZ, RZ, R16 ;  /* 0x000000ffff077224 */ /* 0x000fe200078e0010 */
[----:B------:R-:W2:Y:S01]  /*7f50*/  S2R R19, SR_CTAID.Y ;  /* 0x0000000000137919 */ /* 0x000ea20000002600 */
[----:B------:R-:W-:-:S04]  /*7f60*/  IMAD.MOV.U32 R23, RZ, RZ, R17 ;  /* 0x000000ffff177224 */ /* 0x000fc800078e0011 */
[----:B------:R-:W2:Y:S08]  /*7f70*/  LDC R21, c[0x0][0x144] ;  /* 0x00005100ff157b82 */ /* 0x000eb00000000800 */
[----:B------:R-:W3:Y:S01]  /*7f80*/  LDC R20, c[0x0][0x8d8] ;  /* 0x00023600ff147b82 */ /* 0x000ee20000000800 */
[----:B-----5:R-:W-:-:S04]  /*7f90*/  ISETP.NE.U32.AND P0, PT, R14, RZ, PT ;  /* 0x000000ff0e00720c */ /* 0x020fc80003f05070 */
[----:B------:R-:W-:Y:S02]  /*7fa0*/  ISETP.NE.AND.EX P0, PT, R15, RZ, PT, P0 ;  /* 0x000000ff0f00720c */ /* 0x000fe40003f05300 */
[----:B-1----:R-:W-:Y:S02]  /*7fb0*/  I2FP.F32.U32 R4, R18 ;  /* 0x0000001200047245 */ /* 0x002fe40000201000 */
[----:B--2---:R-:W-:-:S03]  /*7fc0*/  I2FP.F32.U32 R22, R19 ;  /* 0x0000001300167245 */ /* 0x004fc60000201000 */
[----:B------:R-:W-:-:S04]  /*7fd0*/  FMUL R4, R4, UR4 ;  /* 0x0000000404047c20 */ /* 0x000fc80008400000 */
[----:B------:R1:W2:Y:S02]  /*7fe0*/  F2I.U32.TRUNC.NTZ R13, R4 ;  /* 0x00000004000d7305 */ /* 0x0002a4000020f000 */
[----:B---3--:R-:W-:Y:S05]  /*7ff0*/  @!P0 BRA `(.L_x_140) ;  /* 0x0000000000308947 */ /* 0x008fea0003800000 */
[----:B----4-:R-:W3:Y:S02]  /*8000*/  LDC R5, c[0x0][0x8dc] ;  /* 0x00023700ff057b82 */ /* 0x010ee40000000800 */
[----:B---3--:R-:W-:-:S04]  /*8010*/  IADD3 R5, P0, R16, R5, RZ ;  /* 0x0000000510057210 */ /* 0x008fc80007f1e0ff */
[----:B------:R-:W-:-:S05]  /*8020*/  IADD3.X R23, RZ, R17, RZ, P0, !PT ;  /* 0x00000011ff177210 */ /* 0x000fca00007fe4ff */
[----:B------:R-:W-:-:S04]  /*8030*/  IMAD.WIDE.U32 R6, R23, R14, RZ ;  /* 0x0000000e17067225 */ /* 0x000fc800078e00ff */
[----:B------:R-:W-:-:S04]  /*8040*/  IMAD.WIDE.U32 R6, P0, R5, R15, R6 ;  /* 0x0000000f05067225 */ /* 0x000fc80007800006 */
[----:B-1----:R-:W-:-:S04]  /*8050*/  IMAD.WIDE.U32 R4, R5, R14, RZ ;  /* 0x0000000e05047225 */ /* 0x002fc800078e00ff */
[----:B------:R-:W-:Y:S01]  /*8060*/  IMAD.MOV.U32 R4, RZ, RZ, R7 ;  /* 0x000000ffff047224 */ /* 0x000fe200078e0007 */
[----:B------:R-:W-:Y:S01]  /*8070*/  IADD3 RZ, P1, R5, R6, RZ ;  /* 0x0000000605ff7210 */ /* 0x000fe20007f3e0ff */
[----:B------:R-:W-:-:S04]  /*8080*/  IMAD.X R5, RZ, RZ, RZ, P0 ;  /* 0x000000ffff057224 */ /* 0x000fc800000e06ff */
[----:B------:R-:W-:-:S04]  /*8090*/  IMAD.WIDE.U32.X R4, R23, R15, R4, P1 ;  /* 0x0000000f17047225 */ /* 0x000fc800008e0404 */
[----:B------:R-:W-:Y:S02]  /*80a0*/  IMAD.MOV.U32 R7, RZ, RZ, R4 ;  /* 0x000000ffff077224 */ /* 0x000fe400078e0004 */
[----:B------:R-:W-:-:S07]  /*80b0*/  IMAD.MOV.U32 R23, RZ, RZ, R5 ;  /* 0x000000ffff177224 */ /* 0x000fce00078e0005 */
.L_x_140:
[----:B------:R-:W-:Y:S01]  /*80c0*/  ULDC UR4, c[0x0][0x154] ;  /* 0x0000550000047ab9 */ /* 0x000fe20000000800 */
[----:B------:R-:W3:Y:S01]  /*80d0*/  LDC R24, c[0x0][0x148] ;  /* 0x00005200ff187b82 */ /* 0x000ee20000000800 */
[----:B------:R-:W-:Y:S01]  /*80e0*/  FMUL R14, R22, UR4 ;  /* 0x00000004160e7c20 */ /* 0x000fe20008400000 */
[----:B------:R-:W-:Y:S01]  /*80f0*/  ISETP.NE.AND P2, PT, R2, 0x1, PT ;  /* 0x000000010200780c */ /* 0x000fe20003f45270 */
[----:B--2---:R-:W-:Y:S01]  /*8100*/  IMAD.MOV R6, RZ, RZ, -R13 ;  /* 0x000000ffff067224 */ /* 0x004fe200078e0a0d */
[-CC-:B------:R-:W-:Y:S02]  /*8110*/  SHF.R.U64 R13, R7, R20.reuse, R23.reuse ;  /* 0x00000014070d7219 */ /* 0x180fe40000001217 */
[----:B------:R-:W-:Y:S01]  /*8120*/  SHF.R.U32.HI R20, RZ, R20, R23 ;  /* 0x00000014ff147219 */ /* 0x000fe20000011617 */
[----:B------:R-:W2:Y:S01]  /*8130*/  F2I.U32.TRUNC.NTZ R14, R14 ;  /* 0x0000000e000e7305 */ /* 0x000ea2000020f000 */
[----:B-1--4-:R-:W1:Y:S01]  /*8140*/  LDC.64 R4, c[0x0][0x8c8] ;  /* 0x00023200ff047b82 */ /* 0x012e620000000a00 */
[----:B------:R-:W-:Y:S01]  /*8150*/  IMAD R18, R21, R6, R18 ;  /* 0x0000000615127224 */ /* 0x000fe200078e0212 */
[----:B------:R-:W-:-:S04]  /*8160*/  IADD3 R21, P0, RZ, -R13, RZ ;  /* 0x8000000dff157210 */ /* 0x000fc80007f1e0ff */
[----:B------:R-:W-:Y:S02]  /*8170*/  IADD3.X R7, RZ, ~R20, RZ, P0, !PT ;  /* 0x80000014ff077210 */ /* 0x000fe400007fe4ff */
[----:B------:R-:W4:Y:S01]  /*8180*/  LDC R22, c[0x0][0x8c0] ;  /* 0x00023000ff167b82 */ /* 0x000f220000000800 */
[----:B--2---:R-:W-:-:S07]  /*8190*/  IMAD.MOV R15, RZ, RZ, -R14 ;  /* 0x000000ffff0f7224 */ /* 0x004fce00078e0a0e */
[----:B------:R-:W2:Y:S01]  /*81a0*/  LDC R25, c[0x0][0x8b0] ;  /* 0x00022c00ff197b82 */ /* 0x000ea20000000800 */
[----:B---3--:R-:W-:-:S07]  /*81b0*/  @P2 IMAD R18, R24, R15, R19 ;  /* 0x0000000f18122224 */ /* 0x008fce00078e0213 */
[----:B------:R-:W3:Y:S01]  /*81c0*/  LDC.64 R14, c[0x0][0x8e8] ;  /* 0x00023a00ff0e7b82 */ /* 0x000ee20000000a00 */
[----:B-1----:R-:W-:-:S04]  /*81d0*/  IMAD R6, R7, R4, RZ ;  /* 0x0000000407067224 */ /* 0x002fc800078e02ff */
[C---:B------:R-:W-:Y:S02]  /*81e0*/  IMAD R7, R21.reuse, R5, R6 ;  /* 0x0000000515077224 */ /* 0x040fe400078e0206 */
[----:B------:R-:W-:Y:S01]  /*81f0*/  IMAD.WIDE.U32 R4, R21, R4, R16 ;  /* 0x0000000415047225 */ /* 0x000fe200078e0010 */
[----:B------:R-:W1:Y:S03]  /*8200*/  LDC R6, c[0x0][0x900] ;  /* 0x00024000ff067b82 */ /* 0x000e660000000800 */
[----:B------:R-:W-:-:S05]  /*8210*/  IMAD.IADD R5, R5, 0x1, R7 ;  /* 0x0000000105057824 */ /* 0x000fca00078e0207 */
[----:B------:R-:W1:Y:S01]  /*8220*/  LDC R24, c[0x0][0x8f0] ;  /* 0x00023c00ff187b82 */ /* 0x000e620000000800 */
[-CC-:B----4-:R-:W-:Y:S02]  /*8230*/  SHF.R.U64 R23, R4, R22.reuse, R5.reuse ;  /* 0x0000001604177219 */ /* 0x190fe40000001205 */
[----:B------:R-:W-:-:S04]  /*8240*/  SHF.R.U32.HI R4, RZ, R22, R5 ;  /* 0x00000016ff047219 */ /* 0x000fc80000011605 */
[-CC-:B--2---:R-:W-:Y:S01]  /*8250*/  SHF.R.U64 R22, R23, R25.reuse, R4.reuse ;  /* 0x0000001917167219 */ /* 0x184fe20000001204 */
[----:B------:R-:W2:Y:S01]  /*8260*/  LDC R20, c[0x0][0x8e0] ;  /* 0x00023800ff147b82 */ /* 0x000ea20000000800 */
[----:B---3--:R-:W-:Y:S02]  /*8270*/  ISETP.NE.U32.AND P0, PT, R14, RZ, PT ;  /* 0x000000ff0e00720c */ /* 0x008fe40003f05070 */
[----:B------:R-:W-:Y:S02]  /*8280*/  SHF.R.U32.HI R5, RZ, R25, R4 ;  /* 0x00000019ff057219 */ /* 0x000fe40000011604 */
[----:B------:R-:W-:-:S03]  /*8290*/  ISETP.NE.AND.EX P0, PT, R15, RZ, PT, P0 ;  /* 0x000000ff0f00720c */ /* 0x000fc60003f05300 */
[----:B------:R-:W3:Y:S01]  /*82a0*/  LDC R21, c[0x0][0x8b8] ;  /* 0x00022e00ff157b82 */ /* 0x000ee20000000800 */
[-CC-:B-1----:R-:W-:Y:S02]  /*82b0*/  SHF.R.U64 R25, R22, R6.reuse, R5.reuse ;  /* 0x0000000616197219 */ /* 0x182fe40000001205 */
[----:B------:R-:W-:-:S03]  /*82c0*/  SHF.R.U32.HI R27, RZ, R6, R5 ;  /* 0x00000006ff1b7219 */ /* 0x000fc60000011605 */
[----:B------:R-:W-:Y:S02]  /*82d0*/  IMAD.MOV.U32 R4, RZ, RZ, R25 ;  /* 0x000000ffff047224 */ /* 0x000fe400078e0019 */
[----:B------:R-:W1:Y:S01]  /*82e0*/  LDC R19, c[0x0][0x8a8] ;  /* 0x00022a00ff137b82 */ /* 0x000e620000000800 */
[----:B------:R-:W-:Y:S01]  /*82f0*/  IMAD.MOV.U32 R5, RZ, RZ, R27 ;  /* 0x000000ffff057224 */ /* 0x000fe200078e001b */
[----:B------:R-:W-:Y:S06]  /*8300*/  @!P0 BRA `(.L_x_141) ;  /* 0x0000000000288947 */ /* 0x000fec0003800000 */
[----:B------:R-:W4:Y:S02]  /*8310*/  LDC R4, c[0x0][0x8f4] ;  /* 0x00023d00ff047b82 */ /* 0x000f240000000800 */
[----:B----4-:R-:W-:-:S05]  /*8320*/  IADD3 R5, P0, R25, R4, RZ ;  /* 0x0000000419057210 */ /* 0x010fca0007f1e0ff */
[----:B------:R-:W-:-:S04]  /*8330*/  IMAD.X R27, RZ, RZ, R27, P0 ;  /* 0x000000ffff1b7224 */ /* 0x000fc800000e061b */
[----:B------:R-:W-:-:S04]  /*8340*/  IMAD.WIDE.U32 R6, R27, R14, RZ ;  /* 0x0000000e1b067225 */ /* 0x000fc800078e00ff */
[----:B------:R-:W-:-:S04]  /*8350*/  IMAD.WIDE.U32 R6, P0, R5, R15, R6 ;  /* 0x0000000f05067225 */ /* 0x000fc80007800006 */
[----:B------:R-:W-:-:S04]  /*8360*/  IMAD.WIDE.U32 R4, R5, R14, RZ ;  /* 0x0000000e05047225 */ /* 0x000fc800078e00ff */
[----:B------:R-:W-:Y:S01]  /*8370*/  IMAD.MOV.U32 R4, RZ, RZ, R7 ;  /* 0x000000ffff047224 */ /* 0x000fe200078e0007 */
[----:B------:R-:W-:Y:S02]  /*8380*/  IADD3 RZ, P1, R5, R6, RZ ;  /* 0x0000000605ff7210 */ /* 0x000fe40007f3e0ff */
[----:B------:R-:W-:-:S03]  /*8390*/  IADD3.X R5, RZ, RZ, RZ, P0, !PT ;  /* 0x000000ffff057210 */ /* 0x000fc600007fe4ff */
[----:B------:R-:W-:-:S08]  /*83a0*/  IMAD.WIDE.U32.X R4, R27, R15, R4, P1 ;  /* 0x0000000f1b047225 */ /* 0x000fd000008e0404 */
.L_x_141:
[----:B------:R-:W-:Y:S02]  /*83b0*/  SHF.R.U64 R5, R4, R24, R5 ;  /* 0x0000001804057219 */ /* 0x000fe40000001205 */
[----:B------:R-:W-:Y:S02]  /*83c0*/  LOP3.LUT R22, R22, R9, RZ, 0xc0, !PT ;  /* 0x0000000916167212 */ /* 0x000fe400078ec0ff */
[----:B------:R-:W-:Y:S01]  /*83d0*/  LOP3.LUT R23, R23, R8, RZ, 0xc0, !PT ;  /* 0x0000000817177212 */ /* 0x000fe200078ec0ff */
[----:B------:R-:W-:Y:S02]  /*83e0*/  IMAD.MOV R4, RZ, RZ, -R5 ;  /* 0x000000ffff047224 */ /* 0x000fe400078e0a05 */
[----:B------:R-:W-:Y:S02]  /*83f0*/  IMAD R22, R5, UR13, R22 ;  /* 0x0000000d05167c24 */ /* 0x000fe4000f8e0216 */
[----:B--2---:R-:W-:Y:S02]  /*8400*/  IMAD R20, R4, R20, R25 ;  /* 0x0000001404147224 */ /* 0x004fe400078e0219 */
[----:B---3--:R-:W-:-:S02]  /*8410*/  IMAD R18, R22, R21, R18 ;  /* 0x0000001516127224 */ /* 0x008fc400078e0212 */
[----:B-1----:R-:W-:Y:S02]  /*8420*/  IMAD R19, R20, R19, R23 ;  /* 0x0000001314137224 */ /* 0x002fe400078e0217 */
[----:B------:R-:W-:-:S03]  /*8430*/  IMAD.MOV.U32 R4, RZ, RZ, 0x1 ;  /* 0x00000001ff047424 */ /* 0x000fc600078e00ff */
[----:B------:R-:W-:Y:S02]  /*8440*/  SEL R7, R19, R18, !P2 ;  /* 0x0000001213077207 */ /* 0x000fe40005000000 */
[----:B------:R-:W-:-:S07]  /*8450*/  SEL R20, R18, R19, !P2 ;  /* 0x0000001312147207 */ /* 0x000fce0005000000 */
.L_x_139:
[----:B------:R-:W-:-:S13]  /*8460*/  LOP3.LUT P0, RZ, R4, 0xff, RZ, 0xc0, !PT ;  /* 0x000000ff04ff7812 */ /* 0x000fda000780c0ff */
[----:B------:R-:W-:Y:S05]  /*8470*/  @P0 BRA `(.L_x_142) ;  /* 0xfffffff000600947 */ /* 0x000fea000383ffff */
.L_x_110:
[----:B------:R-:W-:Y:S01]  /*8480*/  ELECT P0, URZ, PT ;  /* 0x00000000003f782f */ /* 0x000fe20003800000 */
[----:B------:R-:W-:-:S12]  /*8490*/  BSSY B0, `(.L_x_143) ;  /* 0x000001b000007945 */ /* 0x000fd80003800000 */
[----:B------:R-:W-:Y:S05]  /*84a0*/  @!P0 BRA `(.L_x_144) ;  /* 0x0000000000648947 */ /* 0x000fea0003800000 */
[----:B------:R-:W-:-:S04]  /*84b0*/  LOP3.LUT R0, R0, 0x2, RZ, 0xfc, !PT ;  /* 0x0000000200007812 */ /* 0x000fc800078efcff */
[----:B------:R-:W-:-:S13]  /*84c0*/  ISETP.NE.AND P1, PT, R0, 0x3, PT ;  /* 0x000000030000780c */ /* 0x000fda0003f25270 */
[----:B------:R-:W-:Y:S05]  /*84d0*/  @!P1 BRA `(.L_x_145) ;  /* 0x0000000000049947 */ /* 0x000fea0003800000 */
[----:B------:R-:W-:Y:S01]  /*84e0*/  BPT.TRAP 0x1 ;  /* 0x000000040000795c */ /* 0x000fe20000300000 */
.L_x_145:
[----:B--234-:R-:W-:Y:S01]  /*84f0*/  IMAD.U32 R5, RZ, RZ, UR36 ;  /* 0x00000024ff057e24 */ /* 0x01cfe2000f8e00ff */
[----:B------:R-:W-:Y:S02]  /*8500*/  MOV R2, 0x400 ;  /* 0x0000040000027802 */ /* 0x000fe40000000f00 */
[----:B------:R-:W-:Y:S02]  /*8510*/  SHF.L.U32 R0, R3, 0x1f, RZ ;  /* 0x0000001f03007819 */ /* 0x000fe400000006ff */
[----:B------:R-:W-:-:S04]  /*8520*/  LEA R5, R5, R2, 0x18 ;  /* 0x0000000205057211 */ /* 0x000fc800078ec0ff */
[----:B------:R-:W1:Y:S02]  /*8530*/  SYNCS.PHASECHK.TRANS64.TRYWAIT P0, [R5+URZ+0xc0], R0 ;  /* 0x0000c000050075a7 */ /* 0x000e64000800017f */
[----:B-1----:R-:W-:Y:S05]  /*8540*/  @!P0 BRA `(.L_x_146) ;  /* 0x0000001400fc8947 */ /* 0x002fea0003800000 */
.L_x_187:
[----:B------:R-:W-:Y:S05]  /*8550*/  @!P1 BRA `(.L_x_147) ;  /* 0x0000000000049947 */ /* 0x000fea0003800000 */
[----:B------:R-:W-:Y:S01]  /*8560*/  BPT.TRAP 0x1 ;  /* 0x000000040000795c */ /* 0x000fe20000300000 */
.L_x_147:
[----:B------:R-:W2:Y:S02]  /*8570*/  SYNCS.PHASECHK.TRANS64.TRYWAIT P0, [R5+URZ+0xc8], R0 ;  /* 0x0000c800050075a7 */ /* 0x000ea4000800017f */
[----:B--2---:R-:W-:Y:S05]  /*8580*/  @!P0 BRA `(.L_x_148) ;  /* 0x0000001800008947 */ /* 0x004fea0003800000 */
.L_x_188:
[----:B------:R-:W-:Y:S05]  /*8590*/  @!P1 BRA `(.L_x_149) ;  /* 0x0000000000049947 */ /* 0x000fea0003800000 */
[----:B------:R-:W-:Y:S01]  /*85a0*/  BPT.TRAP 0x1 ;  /* 0x000000040000795c */ /* 0x000fe20000300000 */
.L_x_149:
[----:B------:R-:W3:Y:S02]  /*85b0*/  SYNCS.PHASECHK.TRANS64.TRYWAIT P0, [R5+URZ+0xd0], R0 ;  /* 0x0000d000050075a7 */ /* 0x000ee4000800017f */
[----:B---3--:R-:W-:Y:S05]  /*85c0*/  @!P0 BRA `(.L_x_150) ;  /* 0x0000001800048947 */ /* 0x008fea0003800000 */
.L_x_189:
[----:B------:R-:W-:Y:S05]  /*85d0*/  @!P1 BRA `(.L_x_151) ;  /* 0x0000000000049947 */ /* 0x000fea0003800000 */
[----:B------:R-:W-:Y:S01]  /*85e0*/  BPT.TRAP 0x1 ;  /* 0x000000040000795c */ /* 0x000fe20000300000 */
.L_x_151:
[----:B-123--:R-:W-:-:S07]  /*85f0*/  SHF.L.U32 R0, R3, 0x1f, RZ ;  /* 0x0000001f03007819 */ /* 0x00efce00000006ff */
.L_x_152:
[----:B-1----:R1:W2:Y:S02]  /*8600*/  SYNCS.PHASECHK.TRANS64.TRYWAIT P0, [R5+URZ+0xd8], R0 ;  /* 0x0000d800050075a7 */ /* 0x0022a4000800017f */
[----:B--2---:R-:W-:Y:S05]  /*8610*/  @!P0 NANOSLEEP.SYNCS 0x989680 ;  /* 0x009896800000895d */ /* 0x004fea0003900000 */
[----:B------:R-:W2:Y:S02]  /*8620*/  @!P0 SYNCS.PHASECHK.TRANS64 P0, [R5+URZ+0xd8], R0 ;  /* 0x0000d800050085a7 */ /* 0x000ea4000800007f */
[----:B--2---:R-:W-:Y:S05]  /*8630*/  @!P0 BRA `(.L_x_152) ;  /* 0xfffffffc00f08947 */ /* 0x004fea000383ffff */
.L_x_144:
[----:B------:R-:W-:Y:S05]  /*8640*/  BSYNC B0 ;  /* 0x0000000000007941 */ /* 0x000fea0003800000 */
.L_x_143:
[----:B------:R-:W-:Y:S05]  /*8650*/  EXIT ;  /* 0x000000000000794d */ /* 0x000fea0003800000 */
.L_x_105:
[----:B------:R-:W-:Y:S01]  /*8660*/  LOP3.LUT P0, RZ, R12, 0xff, RZ, 0xc0, !PT ;  /* 0x000000ff0cff7812 */ /* 0x000fe2000780c0ff */
[----:B------:R-:W-:Y:S01]  /*8670*/  IMAD.MOV.U32 R0, RZ, RZ, 0x1 ;  /* 0x00000001ff007424 */ /* 0x000fe200078e00ff */
[----:B------:R-:W-:-:S11]  /*8680*/  MOV R12, RZ ;  /* 0x000000ff000c7202 */ /* 0x000fd60000000f00 */
[----:B------:R-:W-:Y:S05]  /*8690*/  @!P0 BRA `(.L_x_153) ;  /* 0x0000000c00188947 */ /* 0x000fea0003800000 */
[----:B------:R-:W1:Y:S01]  /*86a0*/  LDC R0, c[0x0][0x28c] ;  /* 0x0000a300ff007b82 */ /* 0x000e620000000800 */
[----:B------:R-:W-:Y:S01]  /*86b0*/  ULDC UR7, c[0x0][0x900] ;  /* 0x0002400000077ab9 */ /* 0x000fe20000000800 */
[----:B------:R-:W-:Y:S01]  /*86c0*/  UMOV UR8, 0xffffffff ;  /* 0xffffffff00087882 */ /* 0x000fe20000000000 */
[----:B------:R-:W-:Y:S01]  /*86d0*/  BSSY B0, `(.L_x_153) ;  /* 0x00000c2000007945 */ /* 0x000fe20003800000 */
[----:B------:R-:W-:Y:S01]  /*86e0*/  USHF.L.U32 UR4, UR36, 0x5, URZ ;  /* 0x0000000524047899 */ /* 0x000fe2000800063f */
[----:B------:R-:W-:Y:S01]  /*86f0*/  IMAD.MOV.U32 R10, RZ, RZ, 0x1 ;  /* 0x00000001ff0a7424 */ /* 0x000fe200078e00ff */
[----:B------:R-:W-:Y:S01]  /*8700*/  USHF.L.U32 UR5, UR36, 0xb, URZ ;  /* 0x0000000b24057899 */ /* 0x000fe2000800063f */
[----:B------:R-:W-:Y:S01]  /*8710*/  LOP3.LUT R9, R19, 0x2, RZ, 0xfc, !PT ;  /* 0x0000000213097812 */ /* 0x000fe200078efcff */
[----:B------:R-:W-:Y:S01]  /*8720*/  USHF.L.U32 UR8, UR8, UR7, URZ ;  /* 0x0000000708087299 */ /* 0x000fe2000800063f */
[----:B------:R-:W-:Y:S01]  /*8730*/  IMAD.MOV.U32 R12, RZ, RZ, RZ ;  /* 0x000000ffff0c7224 */ /* 0x000fe200078e00ff */
[----:B------:R-:W-:Y:S01]  /*8740*/  ULDC UR6, c[0x0][0x8a8] ;  /* 0x00022a0000067ab9 */ /* 0x000fe20000000800 */
[----:B------:R-:W-:-:S02]  /*8750*/  ULOP3.LUT UR4, UR4, 0x20, URZ, 0xc0, !UPT ;  /* 0x0000002004047892 */ /* 0x000fc4000f8ec03f */
[----:B------:R-:W-:Y:S02]  /*8760*/  ULOP3.LUT UR5, UR5, 0x800, URZ, 0xc0, !UPT ;  /* 0x0000080005057892 */ /* 0x000fe4000f8ec03f */
[----:B------:R-:W-:Y:S02]  /*8770*/  UIADD3 UR6, UR6, -0x1, URZ ;  /* 0xffffffff06067890 */ /* 0x000fe4000fffe03f */
[----:B------:R-:W-:Y:S02]  /*8780*/  USHF.L.U32 UR19, UR37, UR7, URZ ;  /* 0x0000000725137299 */ /* 0x000fe4000800063f */
[----:B------:R-:W-:Y:S01]  /*8790*/  ULOP3.LUT UR18, URZ, UR8, URZ, 0x33, !UPT ;  /* 0x000000083f127292 */ /* 0x000fe2000f8e333f */
[----:B------:R-:W-:Y:S01]  /*87a0*/  ULDC.64 UR22, c[0x0][0x198] ;  /* 0x0000660000167ab9 */ /* 0x000fe20000000a00 */
[----:B-1----:R-:W-:-:S05]  /*87b0*/  VIADD R0, R0, 0x3f ;  /* 0x0000003f00007836 */ /* 0x002fca0000000000 */
[----:B------:R-:W-:-:S04]  /*87c0*/  SHF.R.S32.HI R3, RZ, 0x1f, R0 ;  /* 0x0000001fff037819 */ /* 0x000fc80000011400 */
[----:B------:R-:W-:Y:S01]  /*87d0*/  LEA.HI R3, R3, R0, RZ, 0x6 ;  /* 0x0000000003037211 */ /* 0x000fe200078f30ff */
[----:B------:R-:W-:-:S03]  /*87e0*/  IMAD.MOV.U32 R0, RZ, RZ, 0x1 ;  /* 0x00000001ff007424 */ /* 0x000fc600078e00ff */
[----:B------:R-:W-:-:S05]  /*87f0*/  SHF.R.S32.HI R3, RZ, 0x6, R3 ;  /* 0x00000006ff037819 */ /* 0x000fca0000011403 */
[----:B------:R-:W-:-:S07]  /*8800*/  VIADD R8, R3, 0x1 ;  /* 0x0000000103087836 */ /* 0x000fce0000000000 */
.L_x_164:
[----:B------:R-:W-:-:S03]  /*8810*/  UMOV UR7, 0xffffffff ;  /* 0xffffffff00077882 */ /* 0x000fc60000000000 */
[----:B------:R-:W-:Y:S05]  /*8820*/  BRA.DIV UR7, `(.L_x_154) ;  /* 0x0000001607807947 */ /* 0x000fea000b800000 */
[----:B------:R-:W-:-:S13]  /*8830*/  ELECT P6, URZ, PT ;  /* 0x00000000003f782f */ /* 0x000fda00038c0000 */
.L_x_192:
[----:B------:R-:W1:Y:S01]  /*8840*/  LDC R4, c[0x0][0x28c] ;  /* 0x0000a300ff047b82 */ /* 0x000e620000000800 */
[----:B------:R-:W-:Y:S01]  /*8850*/  BSSY B1, `(.L_x_155) ;  /* 0x0000038000017945 */ /* 0x000fe20003800000 */
[----:B-1----:R-:W-:-:S13]  /*8860*/  ISETP.LT.OR P6, PT, R4, 0x1, !P6 ;  /* 0x000000010400780c */ /* 0x002fda00077c1670 */
[----:B------:R-:W-:Y:S05]  /*8870*/  @P6 BRA `(.L_x_156) ;  /* 0x0000000000d46947 */ /* 0x000fea0003800000 */
[----:B------:R-:W-:Y:S01]  /*8880*/  LEA R15, R7, UR4, 0x6 ;  /* 0x00000004070f7c11 */ /* 0x000fe2000f8e30ff */
[----:B------:R-:W-:Y:S01]  /*8890*/  IMAD.MOV.U32 R22, RZ, RZ, RZ ;  /* 0x000000ffff167224 */ /* 0x000fe200078e00ff */
[----:B------:R-:W-:Y:S01]  /*88a0*/  SHF.L.U32 R20, R20, 0x8, RZ ;  /* 0x0000000814147819 */ /* 0x000fe200000006ff */
[----:B------:R-:W-:Y:S02]  /*88b0*/  IMAD.MOV.U32 R4, RZ, RZ, R8 ;  /* 0x000000ffff047224 */ /* 0x000fe400078e0008 */
[----:B------:R-:W-:Y:S02]  /*88c0*/  IMAD.MOV.U32 R5, RZ, RZ, R0 ;  /* 0x000000ffff057224 */ /* 0x000fe400078e0000 */
[----:B------:R-:W-:-:S07]  /*88d0*/  IMAD.MOV.U32 R6, RZ, RZ, R12 ;  /* 0x000000ffff067224 */ /* 0x000fce00078e000c */
.L_x_159:
[----:B------:R-:W1:Y:S01]  /*88e0*/  S2R R14, SR_CgaCtaId ;  /* 0x00000000000e7919 */ /* 0x000e620000008800 */
[----:B------:R-:W-:Y:S02]  /*88f0*/  MOV R7, 0x400 ;  /* 0x0000040000077802 */ /* 0x000fe40000000f00 */
[----:B------:R-:W-:-:S13]  /*8900*/  LOP3.LUT P1, RZ, R18, 0x7f, RZ, 0xc0, !PT ;  /* 0x0000007f12ff7812 */ /* 0x000fda000782c0ff */
[----:B------:R-:W2:Y:S01]  /*8910*/  @!P1 LDC R11, c[0x0][0x500] ;  /* 0x00014000ff0b9b82 */ /* 0x000ea20000000800 */
[----:B-1----:R-:W-:Y:S02]  /*8920*/  LEA R21, R14, R7, 0x18 ;  /* 0x000000070e157211 */ /* 0x002fe400078ec0ff */
[----:B------:R-:W-:-:S03]  /*8930*/  SHF.L.U32 R7, R5, 0x1f, RZ ;  /* 0x0000001f05077819 */ /* 0x000fc600000006ff */
[----:B------:R-:W-:-:S04]  /*8940*/  IMAD R14, R6, 0x8, R21 ;  /* 0x00000008060e7824 */ /* 0x000fc800078e0215 */
[----:B------:R-:W1:Y:S02]  /*8950*/  SYNCS.PHASECHK.TRANS64.TRYWAIT P0, [R14+URZ+0x50], R7 ;  /* 0x000050070e0075a7 */ /* 0x000e64000800017f */
[----:B-12---:R-:W-:Y:S05]  /*8960*/  @!P0 BRA `(.L_x_157) ;  /* 0x0000001400508947 */ /* 0x006fea0003800000 */
.L_x_193:
[----:B-1----:R-:W-:Y:S01]  /*8970*/  PRMT R7, R9, 0x9910, RZ ;  /* 0x0000991009077816 */ /* 0x002fe200000000ff */
[----:B------:R1:W-:Y:S03]  /*8980*/  @!P1 SYNCS.ARRIVE.TRANS64 RZ, [R14+URZ], R11 ;  /* 0x0000000b0eff99a7 */ /* 0x0003e6000800003f */
[----:B------:R-:W-:-:S13]  /*8990*/  ISETP.NE.AND P0, PT, R7, 0x2, PT ;  /* 0x000000020700780c */ /* 0x000fda0003f05270 */
[----:B-1----:R-:W-:Y:S05]  /*89a0*/  @P0 BRA `(.L_x_158) ;  /* 0x0000000000040947 */ /* 0x002fea0003800000 */
[----:B------:R-:W-:Y:S01]  /*89b0*/  BPT.TRAP 0x1 ;  /* 0x000000040000795c */ /* 0x000fe20000300000 */
.L_x_158:
[----:B------:R-:W-:Y:S01]  /*89c0*/  LEA R7, R6, R21, 0xe ;  /* 0x0000001506077211 */ /* 0x000fe200078e70ff */
[----:B------:R-:W-:Y:S01]  /*89d0*/  VIADD R4, R4, 0xffffffff ;  /* 0xffffffff04047836 */ /* 0x000fe20000000000 */
[----:B------:R-:W-:Y:S01]  /*89e0*/  R2UR UR8, R6 ;  /* 0x00000000060872ca */ /* 0x000fe200000e0000 */
[----:B------:R-:W-:Y:S01]  /*89f0*/  UIADD3 UR14, UP0, UR22, 0xf0, URZ ;  /* 0x000000f0160e7890 */ /* 0x000fe2000ff1e03f */
[----:B------:R-:W-:Y:S01]  /*8a00*/  R2UR UR7, R7 ;  /* 0x00000000070772ca */ /* 0x000fe200000e0000 */
[----:B------:R-:W-:Y:S01]  /*8a10*/  UIADD3 UR24, UP1, UR22, 0x1f0, URZ ;  /* 0x000001f016187890 */ /* 0x000fe2000ff3e03f */
[----:B------:R-:W-:Y:S01]  /*8a20*/  R2UR UR13, R21 ;  /* 0x00000000150d72ca */ /* 0x000fe200000e0000 */
[----:B------:R-:W-:Y:S01]  /*8a30*/  UIADD3.X UR15, URZ, UR23, URZ, UP0, !UPT ;  /* 0x000000173f0f7290 */ /* 0x000fe200087fe43f */
[----:B------:R-:W-:Y:S01]  /*8a40*/  R2UR UR9, R14 ;  /* 0x000000000e0972ca */ /* 0x000fe200000e0000 */
[----:B------:R-:W-:Y:S01]  /*8a50*/  VIADD R6, R6, 0x1 ;  /* 0x0000000106067836 */ /* 0x000fe20000000000 */
[----:B------:R-:W-:Y:S01]  /*8a60*/  R2UR UR11, R20 ;  /* 0x00000000140b72ca */ /* 0x000fe200000e0000 */
[----:B------:R-:W-:Y:S01]  /*8a70*/  UIADD3.X UR25, URZ, UR23, URZ, UP1, !UPT ;  /* 0x000000173f197290 */ /* 0x000fe20008ffe43f */
[----:B------:R-:W-:Y:S01]  /*8a80*/  R2UR UR10, R22 ;  /* 0x00000000160a72ca */ /* 0x000fe200000e0000 */
[----:B------:R-:W-:Y:S01]  /*8a90*/  UMOV UR16, 0x0 ;  /* 0x0000000000107882 */ /* 0x000fe20000000000 */
[----:B------:R-:W-:Y:S01]  /*8aa0*/  R2UR UR12, R13 ;  /* 0x000000000d0c72ca */ /* 0x000fe200000e0000 */
[----:B------:R-:W-:Y:S01]  /*8ab0*/  ULEA UR8, UR8, UR5, 0xc ;  /* 0x0000000508087291 */ /* 0x000fe2000f8e603f */
[----:B------:R-:W-:Y:S01]  /*8ac0*/  R2UR UR20, R15 ;  /* 0x000000000f1472ca */ /* 0x000fe200000e0000 */
[----:B------:R-:W-:Y:S01]  /*8ad0*/  UIADD3 UR7, UR7, 0x6200, URZ ;  /* 0x0000620007077890 */ /* 0x000fe2000fffe03f */
[----:B------:R-:W-:Y:S01]  /*8ae0*/  ISETP.GT.AND P1, PT, R4, 0x1, PT ;  /* 0x000000010400780c */ /* 0x000fe20003f24270 */
[----:B------:R-:W-:Y:S01]  /*8af0*/  UIADD3 UR13, UR13, 0x2e200, UR8 ;  /* 0x0002e2000d0d7890 */ /* 0x000fe2000fffe008 */
[----:B------:R-:W-:Y:S01]  /*8b00*/  ISETP.NE.AND P0, PT, R6, 0xa, PT ;  /* 0x0000000a0600780c */ /* 0x000fe20003f05270 */
[----:B------:R-:W-:Y:S01]  /*8b10*/  UMOV UR17, 0x10000000 ;  /* 0x1000000000117882 */ /* 0x000fe20000000000 */
[----:B------:R-:W-:Y:S01]  /*8b20*/  UMOV UR21, 0x30000 ;  /* 0x0003000000157882 */ /* 0x000fe20000000000 */
[----:B------:R-:W-:Y:S01]  /*8b30*/  VIADD R22, R22, 0x40 ;  /* 0x0000004016167836 */ /* 0x000fe20000000000 */
[----:B------:R-:W-:Y:S01]  /*8b40*/  UMOV UR8, UR7 ;  /* 0x0000000700087c82 */ /* 0x000fe20008000000 */
[----:B------:R-:W-:-:S02]  /*8b50*/  SEL R14, RZ, 0x1, P0 ;  /* 0x00000001ff0e7807 */ /* 0x000fc40000000000 */
[----:B------:R1:W-:Y:S01]  /*8b60*/  UTMALDG.3D [UR8], [UR14], desc[UR16] ;  /* 0x000010080e0075b4 */ /* 0x0003e20008011000 */
[----:B------:R-:W-:Y:S02]  /*8b70*/  SEL R6, R6, RZ, P0 ;  /* 0x000000ff06067207 */ /* 0x000fe40000000000 */
[----:B------:R-:W-:Y:S01]  /*8b80*/  LOP3.LUT R5, R5, R14, RZ, 0x3c, !PT ;  /* 0x0000000e05057212 */ /* 0x000fe200078e3cff */
[----:B-1----:R-:W-:Y:S01]  /*8b90*/  UMOV UR8, UR13 ;  /* 0x0000000d00087c82 */ /* 0x002fe20008000000 */
[----:B------:R-:W-:Y:S02]  /*8ba0*/  UMOV UR11, UR20 ;  /* 0x00000014000b7c82 */ /* 0x000fe40008000000 */
[----:B------:R1:W-:Y:S02]  /*8bb0*/  UTMALDG.3D.MULTICAST [UR8], [UR24], UR21, desc[UR16] ;  /* 0x00001008180073b4 */ /* 0x0003e40008011815 */
[----:B-1----:R-:W-:Y:S05]  /*8bc0*/  @P1 BRA `(.L_x_159) ;  /* 0xfffffffc00441947 */ /* 0x002fea000383ffff */
.L_x_156:
[----:B------:R-:W-:Y:S05]  /*8bd0*/  BSYNC B1 ;  /* 0x0000000000017941 */ /* 0x000fea0003800000 */
.L_x_155:
[----:B------:R-:W-:Y:S01]  /*8be0*/  LOP3.LUT P1, RZ, R10, 0xff, RZ, 0xc0, !PT ;  /* 0x000000ff0aff7812 */ /* 0x000fe2000782c0ff */
[C---:B------:R-:W-:Y:S01]  /*8bf0*/  IMAD.IADD R12, R3.reuse, 0x1, R12 ;  /* 0x00000001030c7824 */ /* 0x040fe200078e020c */
[----:B------:R-:W-:Y:S01]  /*8c00*/  ULDC.64 UR8, c[0x0][0x8f8] ;  /* 0x00023e0000087ab9 */ /* 0x000fe20000000a00 */
[C---:B------:R-:W-:Y:S01]  /*8c10*/  ISETP.GE.U32.AND P2, PT, R3.reuse, 0xa, PT ;  /* 0x0000000a0300780c */ /* 0x040fe20003f46070 */
[----:B------:R-:W-:Y:S01]  /*8c20*/  BSSY B1, `(.L_x_160) ;  /* 0x000006a000017945 */ /* 0x000fe20003800000 */
[----:B------:R-:W-:Y:S01]  /*8c30*/  IMAD.MOV.U32 R20, RZ, RZ, -0x1 ;  /* 0xffffffffff147424 */ /* 0x000fe200078e00ff */
[----:B------:R-:W-:Y:S01]  /*8c40*/  ISETP.GT.U32.AND P0, PT, R12, 0x9, PT ;  /* 0x000000090c00780c */ /* 0x000fe20003f04070 */
[----:B------:R-:W-:Y:S01]  /*8c50*/  IMAD.MOV.U32 R13, RZ, RZ, -0x1 ;  /* 0xffffffffff0d7424 */ /* 0x000fe200078e00ff */
[----:B------:R-:W-:Y:S02]  /*8c60*/  PRMT R10, RZ, 0x7610, R10 ;  /* 0x00007610ff0a7816 */ /* 0x000fe4000000000a */
[----:B------:R-:W-:-:S03]  /*8c70*/  ISETP.LT.U32.AND P0, PT, R3, 0xa, P0 ;  /* 0x0000000a0300780c */ /* 0x000fc60000701070 */
[----:B------:R-:W1:Y:S01]  /*8c80*/  @P1 S2R R5, SR_CgaCtaId ;  /* 0x0000000000051919 */ /* 0x000e620000008800 */
[----:B------:R-:W-:-:S04]  /*8c90*/  @P1 MOV R4, 0x400 ;  /* 0x0000040000041802 */ /* 0x000fc80000000f00 */
[----:B-1----:R-:W-:Y:S01]  /*8ca0*/  @P1 LEA R6, R5, R4, 0x18 ;  /* 0x0000000405061211 */ /* 0x002fe200078ec0ff */
[----:B------:R-:W-:-:S03]  /*8cb0*/  IMAD.WIDE.U32 R4, R12, -0x33333333, RZ ;  /* 0xcccccccd0c047825 */ /* 0x000fc600078e00ff */
[----:B------:R1:W-:Y:S01]  /*8cc0*/  @P1 SYNCS.ARRIVE.TRANS64.A1T0 RZ, [R6+URZ+0xe8], RZ ;  /* 0x0000e8ff06ff19a7 */ /* 0x0003e2000810003f */
[----:B------:R-:W-:Y:S02]  /*8cd0*/  IADD3 R16, P1, R16, UR40, RZ ;  /* 0x0000002810107c10 */ /* 0x000fe4000ff3e0ff */
[----:B------:R-:W-:Y:S02]  /*8ce0*/  SHF.R.U32.HI R7, RZ, 0x3, R5 ;  /* 0x00000003ff077819 */ /* 0x000fe40000011605 */
[----:B------:R-:W-:Y:S02]  /*8cf0*/  SEL R5, RZ, 0x1, !P0 ;  /* 0x00000001ff057807 */ /* 0x000fe40004000000 */
[----:B------:R-:W-:Y:S01]  /*8d00*/  IADD3.X R17, R17, UR38, RZ, P1, !PT ;  /* 0x0000002611117c10 */ /* 0x000fe20008ffe4ff */
[----:B------:R-:W-:Y:S01]  /*8d10*/  IMAD R12, R7, -0xa, R12 ;  /* 0xfffffff6070c7824 */ /* 0x000fe200078e020c */
[----:B------:R-:W-:Y:S02]  /*8d20*/  ISETP.GE.U32.AND P0, PT, R16, UR8, PT ;  /* 0x0000000810007c0c */ /* 0x000fe4000bf06070 */
[----:B------:R-:W-:-:S02]  /*8d30*/  LOP3.LUT R0, R0, R5, RZ, 0x3c, !PT ;  /* 0x0000000500007212 */ /* 0x000fc400078e3cff */
[----:B------:R-:W-:Y:S02]  /*8d40*/  ISETP.GE.U32.AND.EX P0, PT, R17, UR9, PT, P0 ;  /* 0x0000000911007c0c */ /* 0x000fe4000bf06100 */
[----:B------:R-:W-:Y:S02]  /*8d50*/  @P2 LOP3.LUT R0, R0, 0x1, R7, 0x78, !PT ;  /* 0x0000000100002812 */ /* 0x000fe400078e7807 */
[----:B------:R-:W-:Y:S02]  /*8d60*/  MOV R7, 0xffffffff ;  /* 0xffffffff00077802 */ /* 0x000fe40000000f00 */
[----:B------:R-:W-:-:S07]  /*8d70*/  PRMT R4, RZ, 0x7610, R4 ;  /* 0x00007610ff047816 */ /* 0x000fce0000000004 */
[----:B-1----:R-:W-:Y:S05]  /*8d80*/  @P0 BRA `(.L_x_161) ;  /* 0x00000004004c0947 */ /* 0x002fea0003800000 */
[----:B------:R-:W1:Y:S01]  /*8d90*/  S2R R14, SR_CTAID.X ;  /* 0x00000000000e7919 */ /* 0x000e620000002500 */
[----:B------:R-:W-:Y:S01]  /*8da0*/  ULDC.64 UR8, c[0x0][0x8d0] ;  /* 0x0002340000087ab9 */ /* 0x000fe20000000a00 */
[----:B------:R-:W2:Y:S01]  /*8db0*/  LDC R15, c[0x0][0x144] ;  /* 0x00005100ff0f7b82 */ /* 0x000ea20000000800 */
[----:B------:R-:W-:Y:S01]  /*8dc0*/  ISETP.NE.U32.AND P0, PT, RZ, UR8, PT ;  /* 0x00000008ff007c0c */ /* 0x000fe2000bf05070 */
[----:B------:R-:W3:Y:S01]  /*8dd0*/  S2R R11, SR_CTAID.Y ;  /* 0x00000000000b7919 */ /* 0x000ee20000002600 */
[----:B------:R-:W-:Y:S01]  /*8de0*/  ULDC UR7, c[0x0][0x150] ;  /* 0x0000540000077ab9 */ /* 0x000fe20000000800 */
[----:B------:R-:W-:Y:S01]  /*8df0*/  ULDC UR10, c[0x0][0x8d8] ;  /* 0x00023600000a7ab9 */ /* 0x000fe20000000800 */
[----:B------:R-:W-:Y:S01]  /*8e00*/  ISETP.NE.AND.EX P0, PT, RZ, UR9, PT, P0 ;  /* 0x00000009ff007c0c */ /* 0x000fe2000bf05300 */
[----:B------:R-:W-:Y:S01]  /*8e10*/  IMAD.MOV.U32 R4, RZ, RZ, R16 ;  /* 0x000000ffff047224 */ /* 0x000fe200078e0010 */
[----:B-1----:R-:W-:-:S05]  /*8e20*/  I2FP.F32.U32 R5, R14 ;  /* 0x0000000e00057245 */ /* 0x002fca0000201000 */
[----:B------:R-:W-:Y:S01]  /*8e30*/  FMUL R20, R5, UR7 ;  /* 0x0000000705147c20 */ /* 0x000fe20008400000 */
[----:B------:R-:W-:-:S05]  /*8e40*/  IMAD.MOV.U32 R5, RZ, RZ, R17 ;  /* 0x000000ffff057224 */ /* 0x000fca00078e0011 */
[----:B---3--:R-:W-:Y:S05]  /*8e50*/  @!P0 BRA `(.L_x_162) ;  /* 0x0000000000288947 */ /* 0x008fea0003800000 */
[----:B------:R-:W-:Y:S02]  /*8e60*/  ULDC UR7, c[0x0][0x8dc] ;  /* 0x0002370000077ab9 */ /* 0x000fe40000000800 */
[----:B------:R-:W-:-:S05]  /*8e70*/  IADD3 R5, P0, R16, UR7, RZ ;  /* 0x0000000710057c10 */ /* 0x000fca000ff1e0ff */
[----:B------:R-:W-:-:S04]  /*8e80*/  IMAD.X R13, RZ, RZ, R17, P0 ;  /* 0x000000ffff0d7224 */ /* 0x000fc800000e0611 */
[----:B------:R-:W-:-:S04]  /*8e90*/  IMAD.WIDE.U32 R6, R13, UR8, RZ ;  /* 0x000000080d067c25 */ /* 0x000fc8000f8e00ff */
[----:B------:R-:W-:-:S04]  /*8ea0*/  IMAD.WIDE.U32 R6, P0, R5, UR9, R6 ;  /* 0x0000000905067c25 */ /* 0x000fc8000f800006 */
[----:B------:R-:W-:Y:S01]  /*8eb0*/  IMAD.WIDE.U32 R4, R5, UR8, RZ ;  /* 0x0000000805047c25 */ /* 0x000fe2000f8e00ff */
[----:B------:R-:W-:-:S04]  /*8ec0*/  MOV R4, R7 ;  /* 0x0000000700047202 */ /* 0x000fc80000000f00 */
[----:B------:R-:W-:Y:S01]  /*8ed0*/  IADD3 RZ, P1, R5, R6, RZ ;  /* 0x0000000605ff7210 */ /* 0x000fe20007f3e0ff */
[----:B------:R-:W-:-:S04]  /*8ee0*/  IMAD.X R5, RZ, RZ, RZ, P0 ;  /* 0x000000ffff057224 */ /* 0x000fc800000e06ff */
[----:B------:R-:W-:-:S08]  /*8ef0*/  IMAD.WIDE.U32.X R4, R13, UR9, R4, P1 ;  /* 0x000000090d047c25 */ /* 0x000fd000088e0404 */
.L_x_162:
[--C-:B------:R-:W-:Y:S01]  /*8f00*/  SHF.R.U64 R13, R4, UR10, R5.reuse ;  /* 0x0000000a040d7c19 */ /* 0x100fe20008001205 */
[----:B------:R-:W1:Y:S01]  /*8f10*/  F2I.U32.TRUNC.NTZ R20, R20 ;  /* 0x0000001400147305 */ /* 0x000e62000020f000 */
[----:B------:R-:W-:Y:S01]  /*8f20*/  SHF.R.U32.HI R4, RZ, UR10, R5 ;  /* 0x0000000aff047c19 */ /* 0x000fe20008011605 */
[----:B------:R-:W-:Y:S01]  /*8f30*/  ULDC.64 UR8, c[0x0][0x8c8] ;  /* 0x0002320000087ab9 */ /* 0x000fe20000000a00 */
[----:B------:R-:W-:Y:S01]  /*8f40*/  IADD3 R7, P0, RZ, -R13, RZ ;  /* 0x8000000dff077210 */ /* 0x000fe20007f1e0ff */
[----:B------:R-:W-:Y:S01]  /*8f50*/  ULDC.64 UR10, c[0x0][0x8e8] ;  /* 0x00023a00000a7ab9 */ /* 0x000fe20000000a00 */
[----:B------:R-:W3:Y:S01]  /*8f60*/  LDC R22, c[0x0][0x148] ;  /* 0x00005200ff167b82 */ /* 0x000ee20000000800 */
[----:B------:R-:W-:Y:S02]  /*8f70*/  ULDC UR7, c[0x0][0x8c0] ;  /* 0x0002300000077ab9 */ /* 0x000fe40000000800 */
[----:B------:R-:W-:Y:S01]  /*8f80*/  IMAD.X R4, RZ, RZ, ~R4, P0 ;  /* 0x000000ffff047224 */ /* 0x000fe200000e0e04 */
[----:B------:R-:W-:-:S03]  /*8f90*/  ISETP.NE.U32.AND P0, PT, RZ, UR10, PT ;  /* 0x0000000aff007c0c */ /* 0x000fc6000bf05070 */
[----:B------:R-:W-:Y:S01]  /*8fa0*/  IMAD R6, R4, UR8, RZ ;  /* 0x0000000804067c24 */ /* 0x000fe2000f8e02ff */
[----:B------:R-:W-:Y:S01]  /*8fb0*/  ISETP.NE.AND.EX P0, PT, RZ, UR11, PT, P0 ;  /* 0x0000000bff007c0c */ /* 0x000fe2000bf05300 */
[----:B------:R-:W-:Y:S01]  /*8fc0*/  IMAD.WIDE.U32 R4, R7, UR8, R16 ;  /* 0x0000000807047c25 */ /* 0x000fe2000f8e0010 */
[----:B------:R-:W-:-:S03]  /*8fd0*/  ULDC UR8, c[0x0][0x154] ;  /* 0x0000550000087ab9 */ /* 0x000fc60000000800 */
[----:B------:R-:W-:Y:S02]  /*8fe0*/  IMAD R7, R7, UR9, R6 ;  /* 0x0000000907077c24 */ /* 0x000fe4000f8e0206 */
[----:B-1----:R-:W-:Y:S02]  /*8ff0*/  IMAD.MOV R6, RZ, RZ, -R20 ;  /* 0x000000ffff067224 */ /* 0x002fe400078e0a14 */
[----:B------:R-:W-:Y:S02]  /*9000*/  IMAD.IADD R5, R5, 0x1, R7 ;  /* 0x0000000105057824 */ /* 0x000fe400078e0207 */
[----:B--2---:R-:W-:Y:S01]  /*9010*/  IMAD R14, R15, R6, R14 ;  /* 0x000000060f0e7224 */ /* 0x004fe200078e020e */
[----:B------:R-:W-:Y:S02]  /*9020*/  I2FP.F32.U32 R6, R11 ;  /* 0x0000000b00067245 */ /* 0x000fe40000201000 */
[--C-:B------:R-:W-:Y:S02]  /*9030*/  SHF.R.U64 R15, R4, UR7, R5.reuse ;  /* 0x00000007040f7c19 */ /* 0x100fe40008001205 */
[----:B------:R-:W-:Y:S01]  /*9040*/  SHF.R.U32.HI R4, RZ, UR7, R5 ;  /* 0x00000007ff047c19 */ /* 0x000fe20008011605 */
[----:B------:R-:W-:Y:S01]  /*9050*/  FMUL R6, R6, UR8 ;  /* 0x0000000806067c20 */ /* 0x000fe20008400000 */
[----:B------:R-:W-:-:S02]  /*9060*/  ULDC UR7, c[0x0][0x8b0] ;  /* 0x00022c0000077ab9 */ /* 0x000fc40000000800 */
[--C-:B------:R-:W-:Y:S01]  /*9070*/  SHF.R.U64 R21, R15, UR7, R4.reuse ;  /* 0x000000070f157c19 */ /* 0x100fe20008001204 */
[----:B------:R1:W2:Y:S01]  /*9080*/  F2I.U32.TRUNC.NTZ R24, R6 ;  /* 0x0000000600187305 */ /* 0x0002a2000020f000 */
[----:B------:R-:W-:Y:S01]  /*9090*/  SHF.R.U32.HI R4, RZ, UR7, R4 ;  /* 0x00000007ff047c19 */ /* 0x000fe20008011604 */
[----:B------:R-:W-:-:S03]  /*90a0*/  ULDC UR7, c[0x0][0x900] ;  /* 0x0002400000077ab9 */ /* 0x000fc60000000800 */
[--C-:B------:R-:W-:Y:S02]  /*90b0*/  SHF.R.U64 R20, R21, UR7, R4.reuse ;  /* 0x0000000715147c19 */ /* 0x100fe40008001204 */
[----:B------:R-:W-:-:S03]  /*90c0*/  SHF.R.U32.HI R23, RZ, UR7, R4 ;  /* 0x00000007ff177c19 */ /* 0x000fc60008011604 */
[----:B------:R-:W-:Y:S02]  /*90d0*/  IMAD.MOV.U32 R4, RZ, RZ, R20 ;  /* 0x000000ffff047224 */ /* 0x000fe400078e0014 */
[----:B------:R-:W-:Y:S01]  /*90e0*/  IMAD.MOV.U32 R5, RZ, RZ, R23 ;  /* 0x000000ffff057224 */ /* 0x000fe200078e0017 */
[----:B-1----:R-:W-:Y:S06]  /*90f0*/  @!P0 BRA `(.L_x_163) ;  /* 0x0000000000288947 */ /* 0x002fec0003800000 */
[----:B------:R-:W-:Y:S02]  /*9100*/  ULDC UR7, c[0x0][0x8f4] ;  /* 0x00023d0000077ab9 */ /* 0x000fe40000000800 */
[----:B------:R-:W-:-:S04]  /*9110*/  IADD3 R5, P0, R20, UR7, RZ ;  /* 0x0000000714057c10 */ /* 0x000fc8000ff1e0ff */
[----:B------:R-:W-:-:S05]  /*9120*/  IADD3.X R23, RZ, R23, RZ, P0, !PT ;  /* 0x00000017ff177210 */ /* 0x000fca00007fe4ff */
[----:B------:R-:W-:-:S04]  /*9130*/  IMAD.WIDE.U32 R6, R23, UR10, RZ ;  /* 0x0000000a17067c25 */ /* 0x000fc8000f8e00ff */
[----:B------:R-:W-:-:S04]  /*9140*/  IMAD.WIDE.U32 R6, P0, R5, UR11, R6 ;  /* 0x0000000b05067c25 */ /* 0x000fc8000f800006 */
[----:B------:R-:W-:-:S04]  /*9150*/  IMAD.WIDE.U32 R4, R5, UR10, RZ ;  /* 0x0000000a05047c25 */ /* 0x000fc8000f8e00ff */
[----:B------:R-:W-:Y:S01]  /*9160*/  IMAD.MOV.U32 R4, RZ, RZ, R7 ;  /* 0x000000ffff047224 */ /* 0x000fe200078e0007 */
[----:B------:R-:W-:Y:S01]  /*9170*/  IADD3 RZ, P1, R5, R6, RZ ;  /* 0x0000000605ff7210 */ /* 0x000fe20007f3e0ff */
[----:B------:R-:W-:-:S04]  /*9180*/  IMAD.X R5, RZ, RZ, RZ, P0 ;  /* 0x000000ffff057224 */ /* 0x000fc800000e06ff */
[----:B------:R-:W-:-:S08]  /*9190*/  IMAD.WIDE.U32.X R4, R23, UR11, R4, P1 ;  /* 0x0000000b17047c25 */ /* 0x000fd000088e0404 */
.L_x_163:
[----:B------:R-:W-:Y:S01]  /*91a0*/  ISETP.NE.AND P0, PT, R2, 0x1, PT ;  /* 0x000000010200780c */ /* 0x000fe20003f05270 */
[----:B------:R-:W-:Y:S01]  /*91b0*/  ULDC UR7, c[0x0][0x8f0] ;  /* 0x00023c0000077ab9 */ /* 0x000fe20000000800 */
[----:B------:R-:W-:Y:S01]  /*91c0*/  LOP3.LUT R21, R21, UR18, RZ, 0xc0, !PT ;  /* 0x0000001215157c12 */ /* 0x000fe2000f8ec0ff */
[----:B--2---:R-:W-:Y:S01]  /*91d0*/  IMAD.MOV R24, RZ, RZ, -R24 ;  /* 0x000000ffff187224 */ /* 0x004fe200078e0a18 */
[----:B------:R-:W-:Y:S01]  /*91e0*/  SHF.R.U64 R4, R4, UR7, R5 ;  /* 0x0000000704047c19 */ /* 0x000fe20008001205 */
[----:B------:R-:W-:Y:S01]  /*91f0*/  ULDC UR7, c[0x0][0x8e0] ;  /* 0x0002380000077ab9 */ /* 0x000fe20000000800 */
[----:B------:R-:W-:Y:S01]  /*9200*/  LOP3.LUT R15, R15, UR6, RZ, 0xc0, !PT ;  /* 0x000000060f0f7c12 */ /* 0x000fe2000f8ec0ff */
[----:B------:R-:W-:Y:S02]  /*9210*/  ULDC UR8, c[0x0][0x8b8] ;  /* 0x00022e0000087ab9 */ /* 0x000fe40000000800 */
[----:B------:R-:W-:Y:S02]  /*9220*/  IMAD.MOV R5, RZ, RZ, -R4 ;  /* 0x000000ffff057224 */ /* 0x000fe400078e0a04 */
[----:B------:R-:W-:-:S02]  /*9230*/  IMAD R21, R4, UR19, R21 ;  /* 0x0000001304157c24 */ /* 0x000fc4000f8e0215 */
[----:B---3--:R-:W-:Y:S02]  /*9240*/  @P0 IMAD R14, R22, R24, R11 ;  /* 0x00000018160e0224 */ /* 0x008fe400078e020b */
[----:B------:R-:W-:Y:S01]  /*9250*/  IMAD R20, R5, UR7, R20 ;  /* 0x0000000705147c24 */ /* 0x000fe2000f8e0214 */
[----:B------:R-:W-:Y:S01]  /*9260*/  ULDC UR7, c[0x0][0x8a8] ;  /* 0x00022a0000077ab9 */ /* 0x000fe20000000800 */
[----:B------:R-:W-:Y:S02]  /*9270*/  IMAD R14, R21, UR8, R14 ;  /* 0x00000008150e7c24 */ /* 0x000fe4000f8e020e */
[----:B------:R-:W-:Y:S02]  /*9280*/  IMAD R5, R20, UR7, R15 ;  /* 0x0000000714057c24 */ /* 0x000fe4000f8e020f */
[----:B------:R-:W-:-:S03]  /*9290*/  IMAD.MOV.U32 R4, RZ, RZ, 0x1 ;  /* 0x00000001ff047424 */ /* 0x000fc600078e00ff */
[----:B------:R-:W-:Y:S02]  /*92a0*/  SEL R7, R5, R14, !P0 ;  /* 0x0000000e05077207 */ /* 0x000fe40004000000 */
[----:B------:R-:W-:-:S07]  /*92b0*/  SEL R20, R14, R5, !P0 ;  /* 0x000000050e147207 */ /* 0x000fce0004000000 */
.L_x_161:
[----:B------:R-:W-:Y:S05]  /*92c0*/  BSYNC B1 ;  /* 0x0000000000017941 */ /* 0x000fea0003800000 */
.L_x_160:
[----:B------:R-:W-:-:S13]  /*92d0*/  LOP3.LUT P0, RZ, R4, 0xff, RZ, 0xc0, !PT ;  /* 0x000000ff04ff7812 */ /* 0x000fda000780c0ff */
[----:B------:R-:W-:Y:S05]  /*92e0*/  @P0 BRA `(.L_x_164) ;  /* 0xfffffff400480947 */ /* 0x000fea000383ffff */
[----:B------:R-:W-:Y:S05]  /*92f0*/  BSYNC B0 ;  /* 0x0000000000007941 */ /* 0x000fea0003800000 */
.L_x_153:
[----:B------:R-:W-:-:S03]  /*9300*/  UMOV UR7, 0xffffffff ;  /* 0xffffffff00077882 */ /* 0x000fc60000000000 */
[----:B------:R-:W-:Y:S05]  /*9310*/  BRA.DIV UR7, `(.L_x_165) ;  /* 0x0000000a07f87947 */ /* 0x000fea000b800000 */
[----:B------:R-:W-:-:S13]  /*9320*/  ELECT P6, URZ, PT ;  /* 0x00000000003f782f */ /* 0x000fda00038c0000 */
.L_x_196:
[----:B------:R-:W-:Y:S04]  /*9330*/  BSSY B0, `(.L_x_166) ;  /* 0x0000061000007945 */ /* 0x000fe80003800000 */
[----:B------:R-:W-:Y:S05]  /*9340*/  @!P6 BRA `(.L_x_167) ;  /* 0x00000004007ce947 */ /* 0x000fea0003800000 */
[----:B------:R-:W-:-:S04]  /*9350*/  LOP3.LUT R19, R19, 0x2, RZ, 0xfc, !PT ;  /* 0x0000000213137812 */ /* 0x000fc800078efcff */
[----:B------:R-:W-:-:S13]  /*9360*/  ISETP.NE.AND P0, PT, R19, 0x3, PT ;  /* 0x000000031300780c */ /* 0x000fda0003f05270 */
[----:B------:R-:W-:Y:S05]  /*9370*/  @!P0 BRA `(.L_x_168) ;  /* 0x0000000000048947 */ /* 0x000fea0003800000 */
[----:B------:R-:W-:Y:S01]  /*9380*/  BPT.TRAP 0x1 ;  /* 0x000000040000795c */ /* 0x000fe20000300000 */
.L_x_168:
[----:B------:R-:W1:Y:S01]  /*9390*/  S2R R3, SR_CgaCtaId ;  /* 0x0000000000037919 */ /* 0x000e620000008800 */
[----:B------:R-:W-:-:S04]  /*93a0*/  MOV R2, 0x400 ;  /* 0x0000040000027802 */ /* 0x000fc80000000f00 */
[----:B-1----:R-:W-:Y:S02]  /*93b0*/  LEA R3, R3, R2, 0x18 ;  /* 0x0000000203037211 */ /* 0x002fe400078ec0ff */
[----:B------:R-:W-:Y:S02]  /*93c0*/  SHF.L.U32 R2, R0, 0x1f, RZ ;  /* 0x0000001f00027819 */ /* 0x000fe400000006ff */
[----:B------:R-:W-:-:S05]  /*93d0*/  IADD3 R3, R3, 0x50, RZ ;  /* 0x0000005003037810 */ /* 0x000fca0007ffe0ff */
[C---:B------:R-:W-:Y:S02]  /*93e0*/  IMAD R7, R12.reuse, 0x8, R3 ;  /* 0x000000080c077824 */ /* 0x040fe400078e0203 */
[----:B------:R-:W-:Y:S02]  /*93f0*/  VIADD R12, R12, 0x1 ;  /* 0x000000010c0c7836 */ /* 0x000fe40000000000 */
[----:B------:R-:W1:Y:S03]  /*9400*/  SYNCS.PHASECHK.TRANS64.TRYWAIT P0, [R7+URZ], R2 ;  /* 0x00000002070075a7 */ /* 0x000e66000800017f */
[----:B------:R-:W-:-:S04]  /*9410*/  ISETP.NE.AND P1, PT, R12, 0xa, PT ;  /* 0x0000000a0c00780c */ /* 0x000fc80003f25270 */
[----:B------:R-:W-:Y:S02]  /*9420*/  SEL R5, RZ, 0x1, P1 ;  /* 0x00000001ff057807 */ /* 0x000fe40000800000 */
[----:B------:R-:W-:Y:S02]  /*9430*/  SEL R12, R12, RZ, P1 ;  /* 0x000000ff0c0c7207 */ /* 0x000fe40000800000 */
[----:B------:R-:W-:-:S03]  /*9440*/  LOP3.LUT R5, R0, R5, RZ, 0x3c, !PT ;  /* 0x0000000500057212 */ /* 0x000fc600078e3cff */
[----:B------:R-:W-:Y:S01]  /*9450*/  IMAD R9, R12, 0x8, R3 ;  /* 0x000000080c097824 */ /* 0x000fe200078e0203 */
[----:B------:R-:W-:Y:S01]  /*9460*/  SHF.L.U32 R4, R5, 0x1f, RZ ;  /* 0x0000001f05047819 */ /* 0x000fe200000006ff */
[----:B-1----:R-:W-:Y:S06]  /*9470*/  @!P0 BRA `(.L_x_169) ;  /* 0x0000000800c08947 */ /* 0x002fec0003800000 */
.L_x_197:
[----:B------:R-:W2:Y:S01]  /*9480*/  SYNCS.PHASECHK.TRANS64.TRYWAIT P0, [R9+URZ], R4 ;  /* 0x00000004090075a7 */ /* 0x000ea2000800017f */
[----:B------:R-:W-:-:S05]  /*9490*/  VIADD R0, R12, 0x1 ;  /* 0x000000010c007836 */ /* 0x000fca0000000000 */
[----:B------:R-:W-:-:S04]  /*94a0*/  ISETP.NE.AND P1, PT, R0, 0xa, PT ;  /* 0x0000000a0000780c */ /* 0x000fc80003f25270 */
[----:B-1----:R-:W-:Y:S02]  /*94b0*/  SEL R2, RZ, 0x1, P1 ;  /* 0x00000001ff027807 */ /* 0x002fe40000800000 */
[----:B------:R-:W-:Y:S02]  /*94c0*/  SEL R0, R0, RZ, P1 ;  /* 0x000000ff00007207 */ /* 0x000fe40000800000 */
[----:B------:R-:W-:-:S03]  /*94d0*/  LOP3.LUT R7, R5, R2, RZ, 0x3c, !PT ;  /* 0x0000000205077212 */ /* 0x000fc600078e3cff */
[----:B------:R-:W-:Y:S01]  /*94e0*/  IMAD R6, R0, 0x8, R3 ;  /* 0x0000000800067824 */ /* 0x000fe200078e0203 */
[----:B------:R-:W-:Y:S01]  /*94f0*/  SHF.L.U32 R5, R7, 0x1f, RZ ;  /* 0x0000001f07057819 */ /* 0x000fe200000006ff */
[----:B--2---:R-:W-:Y:S06]  /*9500*/  @!P0 BRA `(.L_x_170) ;  /* 0x0000000800b08947 */ /* 0x004fec0003800000 */
.L_x_198:
[----:B------:R-:W2:Y:S01]  /*9510*/  SYNCS.PHASECHK.TRANS64.TRYWAIT P0, [R6+URZ], R5 ;  /* 0x00000005060075a7 */ /* 0x000ea2000800017f */
[----:B------:R-:W-:-:S04]  /*9520*/  IADD3 R0, R0, 0x1, RZ ;  /* 0x0000000100007810 */ /* 0x000fc80007ffe0ff */
[----:B------:R-:W-:-:S04]  /*9530*/  ISETP.NE.AND P1, PT, R0, 0xa, PT ;  /* 0x0000000a0000780c */ /* 0x000fc80003f25270 */
[----:B------:R-:W-:Y:S02]  /*9540*/  SEL R2, RZ, 0x1, P1 ;  /* 0x00000001ff027807 */ /* 0x000fe40000800000 */
[----:B------:R-:W-:Y:S02]  /*9550*/  SEL R0, R0, RZ, P1 ;  /* 0x000000ff00007207 */ /* 0x000fe40000800000 */
[----:B------:R-:W-:-:S03]  /*9560*/  LOP3.LUT R7, R7, R2, RZ, 0x3c, !PT ;  /* 0x0000000207077212 */ /* 0x000fc600078e3cff */
[----:B-1----:R-:W-:Y:S01]  /*9570*/  IMAD R9, R0, 0x8, R3 ;  /* 0x0000000800097824 */ /* 0x002fe200078e0203 */
[----:B------:R-:W-:Y:S01]  /*9580*/  SHF.L.U32 R4, R7, 0x1f, RZ ;  /* 0x0000001f07047819 */ /* 0x000fe200000006ff */
[----:B--2---:R-:W-:Y:S06]  /*9590*/  @!P0 BRA `(.L_x_171) ;  /* 0x0000000800a08947 */ /* 0x004fec0003800000 */
.L_x_199:
[----:B------:R-:W2:Y:S01]  /*95a0*/  SYNCS.PHASECHK.TRANS64.TRYWAIT P0, [R9+URZ], R4 ;  /* 0x00000004090075a7 */ /* 0x000ea2000800017f */
[----:B------:R-:W-:-:S05]  /*95b0*/  VIADD R0, R0, 0x1 ;  /* 0x0000000100007836 */ /* 0x000fca0000000000 */
[----:B------:R-:W-:-:S04]  /*95c0*/  ISETP.NE.AND P1, PT, R0, 0xa, PT ;  /* 0x0000000a0000780c */ /* 0x000fc80003f25270 */
[----:B------:R-:W-:Y:S02]  /*95d0*/  SEL R2, RZ, 0x1, P1 ;  /* 0x00000001ff027807 */ /* 0x000fe40000800000 */
[----:B------:R-:W-:Y:S02]  /*95e0*/  SEL R0, R0, RZ, P1 ;  /* 0x000000ff00007207 */ /* 0x000fe40000800000 */
[----:B------:R-:W-:-:S03]  /*95f0*/  LOP3.LUT R7, R7, R2, RZ, 0x3c, !PT ;  /* 0x0000000207077212 */ /* 0x000fc600078e3cff */
[----:B-1----:R-:W-:Y:S01]  /*9600*/  IMAD R6, R0, 0x8, R3 ;  /* 0x0000000800067824 */ /* 0x002fe200078e0203 */
[----:B------:R-:W-:Y:S01]  /*9610*/  SHF.L.U32 R5, R7, 0x1f, RZ ;  /* 0x0000001f07057819 */ /* 0x000fe200000006ff */
[----:B--2---:R-:W-:Y:S06]  /*9620*/  @!P0 BRA `(.L_x_172) ;  /* 0x0000000800908947 */ /* 0x004fec0003800000 */
.L_x_200:
        /* <DEDUP_REMOVED lines=9> */
.L_x_201:
        /* <DEDUP_REMOVED lines=9> */
.L_x_202:
        /* <DEDUP_REMOVED lines=9> */
.L_x_203:
        /* <DEDUP_REMOVED lines=9> */
.L_x_204:
[----:B------:R-:W2:Y:S01]  /*9870*/  SYNCS.PHASECHK.TRANS64.TRYWAIT P0, [R6+URZ], R5 ;  /* 0x00000005060075a7 */ /* 0x000ea2000800017f */
[----:B------:R-:W-:-:S04]  /*9880*/  IADD3 R0, R0, 0x1, RZ ;  /* 0x0000000100007810 */ /* 0x000fc80007ffe0ff */
[----:B------:R-:W-:-:S04]  /*9890*/  ISETP.NE.AND P1, PT, R0, 0xa, PT ;  /* 0x0000000a0000780c */ /* 0x000fc80003f25270 */
[----:B------:R-:W-:Y:S02]  /*98a0*/  SEL R2, RZ, 0x1, P1 ;  /* 0x00000001ff027807 */ /* 0x000fe40000800000 */
[----:B------:R-:W-:Y:S02]  /*98b0*/  SEL R0, R0, RZ, P1 ;  /* 0x000000ff00007207 */ /* 0x000fe40000800000 */
[----:B------:R-:W-:Y:S01]  /*98c0*/  LOP3.LUT R2, R7, R2, RZ, 0x3c, !PT ;  /* 0x0000000207027212 */ /* 0x000fe200078e3cff */
[----:B--2---:R-:W-:Y:S06]  /*98d0*/  @!P0 BRA `(.L_x_177) ;  /* 0x0000000800488947 */ /* 0x004fec0003800000 */
.L_x_205:
[----:B------:R-:W-:Y:S01]  /*98e0*/  IMAD R3, R0, 0x8, R3 ;  /* 0x0000000800037824 */ /* 0x000fe200078e0203 */
[----:B------:R-:W-:-:S07]  /*98f0*/  SHF.L.U32 R0, R2, 0x1f, RZ ;  /* 0x0000001f02007819 */ /* 0x000fce00000006ff */
.L_x_178:
[----:B---3--:R3:W4:Y:S02]  /*9900*/  SYNCS.PHASECHK.TRANS64.TRYWAIT P0, [R3+URZ], R0 ;  /* 0x00000000030075a7 */ /* 0x008724000800017f */
[----:B----4-:R-:W-:Y:S05]  /*9910*/  @!P0 NANOSLEEP.SYNCS 0x989680 ;  /* 0x009896800000895d */ /* 0x010fea0003900000 */
[----:B------:R-:W4:Y:S02]  /*9920*/  @!P0 SYNCS.PHASECHK.TRANS64 P0, [R3+URZ], R0 ;  /* 0x00000000030085a7 */ /* 0x000f24000800007f */
[----:B----4-:R-:W-:Y:S05]  /*9930*/  @!P0 BRA `(.L_x_178) ;  /* 0xfffffffc00f08947 */ /* 0x010fea000383ffff */
.L_x_167:
[----:B------:R-:W-:Y:S05]  /*9940*/  BSYNC B0 ;  /* 0x0000000000007941 */ /* 0x000fea0003800000 */
.L_x_166:
[----:B------:R-:W-:Y:S05]  /*9950*/  EXIT ;  /* 0x000000000000794d */ /* 0x000fea0003800000 */
.L_x_24:
[----:B----4-:R-:W-:-:S04]  /*9960*/  IMAD.U32 R3, RZ, RZ, UR5 ;  /* 0x00000005ff037e24 */ /* 0x010fc8000f8e00ff */
[----:B------:R4:W1:Y:S03]  /*9970*/  SYNCS.PHASECHK.TRANS64.TRYWAIT P0, [R3+URZ], R0 ;  /* 0x00000000030075a7 */ /* 0x000866000800017f */
[----:B-1----:R-:W-:Y:S05]  /*9980*/  @!P0 NANOSLEEP.SYNCS 0x989680 ;  /* 0x009896800000895d */ /* 0x002fea0003900000 */
[----:B------:R-:W1:Y:S02]  /*9990*/  @!P0 SYNCS.PHASECHK.TRANS64 P0, [R3+URZ], R0 ;  /* 0x00000000030085a7 */ /* 0x000e64000800007f */
[----:B-1----:R-:W-:Y:S05]  /*99a0*/  @!P0 BRA `(.L_x_24) ;  /* 0xfffffffc00ec8947 */ /* 0x002fea000383ffff */
[----:B------:R-:W-:Y:S05]  /*99b0*/  BRA `(.L_x_23) ;  /* 0xffffff8400087947 */ /* 0x000fea000383ffff */
.L_x_30:
[----:B--2---:R-:W-:-:S04]  /*99c0*/  IMAD.U32 R5, RZ, RZ, UR8 ;  /* 0x00000008ff057e24 */ /* 0x004fc8000f8e00ff */
[----:B------:R2:W3:Y:S03]  /*99d0*/  SYNCS.PHASECHK.TRANS64.TRYWAIT P0, [R5+URZ], R4 ;  /* 0x00000004050075a7 */ /* 0x0004e6000800017f */
[----:B---3--:R-:W-:Y:S05]  /*99e0*/  @!P0 NANOSLEEP.SYNCS 0x989680 ;  /* 0x009896800000895d */ /* 0x008fea0003900000 */
[----:B------:R-:W3:Y:S02]  /*99f0*/  @!P0 SYNCS.PHASECHK.TRANS64 P0, [R5+URZ], R4 ;  /* 0x00000004050085a7 */ /* 0x000ee4000800007f */
[----:B---3--:R-:W-:Y:S05]  /*9a00*/  @!P0 BRA `(.L_x_30) ;  /* 0xfffffffc00ec8947 */ /* 0x008fea000383ffff */
[----:B------:R-:W-:Y:S05]  /*9a10*/  BRA `(.L_x_29) ;  /* 0xffffff8c00807947 */ /* 0x000fea000383ffff */
.L_x_58:
[----:B-1----:R1:W2:Y:S02]  /*9a20*/  SYNCS.PHASECHK.TRANS64.TRYWAIT P1, [R26+URZ+0xa0], R7 ;  /* 0x0000a0071a0075a7 */ /* 0x0022a4000802017f */
[----:B--2---:R-:W-:Y:S05]  /*9a30*/  @!P1 NANOSLEEP.SYNCS 0x989680 ;  /* 0x009896800000995d */ /* 0x004fea0003900000 */
[----:B------:R-:W2:Y:S02]  /*9a40*/  @!P1 SYNCS.PHASECHK.TRANS64 P1, [R26+URZ+0xa0], R7 ;  /* 0x0000a0071a0095a7 */ /* 0x000ea4000802007f */
[----:B--2---:R-:W-:Y:S05]  /*9a50*/  @!P1 BRA `(.L_x_58) ;  /* 0xfffffffc00f09947 */ /* 0x004fea000383ffff */
[----:B------:R-:W-:Y:S05]  /*9a60*/  BRA `(.L_x_179) ;  /* 0xffffffa800247947 */ /* 0x000fea000383ffff */
.L_x_69:
[----:B-1----:R1:W2:Y:S02]  /*9a70*/  SYNCS.PHASECHK.TRANS64.TRYWAIT P2, [R21+URZ+0xa0], R20 ;  /* 0x0000a014150075a7 */ /* 0x0022a4000804017f */
[----:B--2---:R-:W-:Y:S05]  /*9a80*/  @!P2 NANOSLEEP.SYNCS 0x989680 ;  /* 0x009896800000a95d */ /* 0x004fea0003900000 */
[----:B------:R-:W2:Y:S02]  /*9a90*/  @!P2 SYNCS.PHASECHK.TRANS64 P2, [R21+URZ+0xa0], R20 ;  /* 0x0000a0141500a5a7 */ /* 0x000ea4000804007f */
[----:B--2---:R-:W-:Y:S05]  /*9aa0*/  @!P2 BRA `(.L_x_69) ;  /* 0xfffffffc00f0a947 */ /* 0x004fea000383ffff */
[----:B------:R-:W-:Y:S05]  /*9ab0*/  BRA `(.L_x_180) ;  /* 0xffffffb000bc7947 */ /* 0x000fea000383ffff */
.L_x_80:
[----:B-1----:R1:W2:Y:S02]  /*9ac0*/  SYNCS.PHASECHK.TRANS64.TRYWAIT P2, [R15+URZ+0xa0], R20 ;  /* 0x0000a0140f0075a7 */ /* 0x0022a4000804017f */
[----:B--2---:R-:W-:Y:S05]  /*9ad0*/  @!P2 NANOSLEEP.SYNCS 0x989680 ;  /* 0x009896800000a95d */ /* 0x004fea0003900000 */
[----:B------:R-:W2:Y:S02]  /*9ae0*/  @!P2 SYNCS.PHASECHK.TRANS64 P2, [R15+URZ+0xa0], R20 ;  /* 0x0000a0140f00a5a7 */ /* 0x000ea4000804007f */
[----:B--2---:R-:W-:Y:S05]  /*9af0*/  @!P2 BRA `(.L_x_80) ;  /* 0xfffffffc00f0a947 */ /* 0x004fea000383ffff */
[----:B------:R-:W-:Y:S05]  /*9b00*/  BRA `(.L_x_181) ;  /* 0xffffffb800dc7947 */ /* 0x000fea000383ffff */
.L_x_91:
[----:B-1----:R1:W2:Y:S02]  /*9b10*/  SYNCS.PHASECHK.TRANS64.TRYWAIT P2, [R15+URZ+0xa0], R6 ;  /* 0x0000a0060f0075a7 */ /* 0x0022a4000804017f */
[----:B--2---:R-:W-:Y:S05]  /*9b20*/  @!P2 NANOSLEEP.SYNCS 0x989680 ;  /* 0x009896800000a95d */ /* 0x004fea0003900000 */
[----:B------:R-:W2:Y:S02]  /*9b30*/  @!P2 SYNCS.PHASECHK.TRANS64 P2, [R15+URZ+0xa0], R6 ;  /* 0x0000a0060f00a5a7 */ /* 0x000ea4000804007f */
[----:B--2---:R-:W-:Y:S05]  /*9b40*/  @!P2 BRA `(.L_x_91) ;  /* 0xfffffffc00f0a947 */ /* 0x004fea000383ffff */
[----:B------:R-:W-:Y:S05]  /*9b50*/  BRA `(.L_x_182) ;  /* 0xffffffc000fc7947 */ /* 0x000fea000383ffff */
.L_x_107:
[----:B-1----:R-:W-:-:S04]  /*9b60*/  IMAD.U32 R6, RZ, RZ, UR4 ;  /* 0x00000004ff067e24 */ /* 0x002fc8000f8e00ff */
[----:B------:R1:W2:Y:S03]  /*9b70*/  SYNCS.PHASECHK.TRANS64.TRYWAIT P0, [R6+URZ+0xe8], R3 ;  /* 0x0000e803060075a7 */ /* 0x0002a6000800017f */
[----:B--2---:R-:W-:Y:S05]  /*9b80*/  @!P0 NANOSLEEP.SYNCS 0x989680 ;  /* 0x009896800000895d */ /* 0x004fea0003900000 */
[----:B------:R-:W2:Y:S02]  /*9b90*/  @!P0 SYNCS.PHASECHK.TRANS64 P0, [R6+URZ+0xe8], R3 ;  /* 0x0000e803060085a7 */ /* 0x000ea4000800007f */
[----:B--2---:R-:W-:Y:S05]  /*9ba0*/  @!P0 BRA `(.L_x_107) ;  /* 0xfffffffc00ec8947 */ /* 0x004fea000383ffff */
[----:B------:R-:W-:Y:S05]  /*9bb0*/  BRA `(.L_x_106) ;  /* 0xffffffd800287947 */ /* 0x000fea000383ffff */
.L_x_116:
[----:B-1----:R-:W-:-:S04]  /*9bc0*/  IMAD.U32 R5, RZ, RZ, UR4 ;  /* 0x00000004ff057e24 */ /* 0x002fc8000f8e00ff */
[----:B------:R1:W2:Y:S03]  /*9bd0*/  SYNCS.PHASECHK.TRANS64.TRYWAIT P1, [R5+URZ+0xc0], R4 ;  /* 0x0000c004050075a7 */ /* 0x0002a6000802017f */
[----:B--2---:R-:W-:Y:S05]  /*9be0*/  @!P1 NANOSLEEP.SYNCS 0x989680 ;  /* 0x009896800000995d */ /* 0x004fea0003900000 */
[----:B------:R-:W2:Y:S02]  /*9bf0*/  @!P1 SYNCS.PHASECHK.TRANS64 P1, [R5+URZ+0xc0], R4 ;  /* 0x0000c004050095a7 */ /* 0x000ea4000802007f */
[----:B--2---:R-:W-:Y:S05]  /*9c00*/  @!P1 BRA `(.L_x_116) ;  /* 0xfffffffc00ec9947 */ /* 0x004fea000383ffff */
[----:B------:R-:W-:Y:S05]  /*9c10*/  BRA `(.L_x_183) ;  /* 0xffffffdc00107947 */ /* 0x000fea000383ffff */
.L_x_122:
[----:B-12---:R-:W-:-:S04]  /*9c20*/  MOV R5, UR4 ;  /* 0x0000000400057c02 */ /* 0x006fc80008000f00 */
[----:B------:R1:W2:Y:S03]  /*9c30*/  SYNCS.PHASECHK.TRANS64.TRYWAIT P1, [R5+URZ+0xc8], R4 ;  /* 0x0000c804050075a7 */ /* 0x0002a6000802017f */
[----:B--2---:R-:W-:Y:S05]  /*9c40*/  @!P1 NANOSLEEP.SYNCS 0x989680 ;  /* 0x009896800000995d */ /* 0x004fea0003900000 */
[----:B------:R-:W2:Y:S02]  /*9c50*/  @!P1 SYNCS.PHASECHK.TRANS64 P1, [R5+URZ+0xc8], R4 ;  /* 0x0000c804050095a7 */ /* 0x000ea4000802007f */
[----:B--2---:R-:W-:Y:S05]  /*9c60*/  @!P1 BRA `(.L_x_122) ;  /* 0xfffffffc00ec9947 */ /* 0x004fea000383ffff */
[----:B------:R-:W-:Y:S05]  /*9c70*/  BRA `(.L_x_184) ;  /* 0xffffffdc00587947 */ /* 0x000fea000383ffff */
.L_x_128:
[----:B-123--:R-:W-:-:S04]  /*9c80*/  IMAD.U32 R5, RZ, RZ, UR4 ;  /* 0x00000004ff057e24 */ /* 0x00efc8000f8e00ff */
[----:B------:R1:W2:Y:S03]  /*9c90*/  SYNCS.PHASECHK.TRANS64.TRYWAIT P1, [R5+URZ+0xd0], R4 ;  /* 0x0000d004050075a7 */ /* 0x0002a6000802017f */
[----:B--2---:R-:W-:Y:S05]  /*9ca0*/  @!P1 NANOSLEEP.SYNCS 0x989680 ;  /* 0x009896800000995d */ /* 0x004fea0003900000 */
[----:B------:R-:W2:Y:S02]  /*9cb0*/  @!P1 SYNCS.PHASECHK.TRANS64 P1, [R5+URZ+0xd0], R4 ;  /* 0x0000d004050095a7 */ /* 0x000ea4000802007f */
[----:B--2---:R-:W-:Y:S05]  /*9cc0*/  @!P1 BRA `(.L_x_128) ;  /* 0xfffffffc00ec9947 */ /* 0x004fea000383ffff */
[----:B------:R-:W-:Y:S05]  /*9cd0*/  BRA `(.L_x_185) ;  /* 0xffffffdc00ac7947 */ /* 0x000fea000383ffff */
.L_x_134:
[----:B-1234-:R-:W-:-:S04]  /*9ce0*/  IMAD.U32 R5, RZ, RZ, UR4 ;  /* 0x00000004ff057e24 */ /* 0x01efc8000f8e00ff */
[----:B------:R1:W2:Y:S03]  /*9cf0*/  SYNCS.PHASECHK.TRANS64.TRYWAIT P1, [R5+URZ+0xd8], R4 ;  /* 0x0000d804050075a7 */ /* 0x0002a6000802017f */
[----:B--2---:R-:W-:Y:S05]  /*9d00*/  @!P1 NANOSLEEP.SYNCS 0x989680 ;  /* 0x009896800000995d */ /* 0x004fea0003900000 */
[----:B------:R-:W2:Y:S02]  /*9d10*/  @!P1 SYNCS.PHASECHK.TRANS64 P1, [R5+URZ+0xd8], R4 ;  /* 0x0000d804050095a7 */ /* 0x000ea4000802007f */
[----:B--2---:R-:W-:Y:S05]  /*9d20*/  @!P1 BRA `(.L_x_134) ;  /* 0xfffffffc00ec9947 */ /* 0x004fea000383ffff */
[----:B------:R-:W-:Y:S05]  /*9d30*/  BRA `(.L_x_186) ;  /* 0xffffffdc00f47947 */ /* 0x000fea000383ffff */
.L_x_146:
[----:B-1----:R1:W2:Y:S02]  /*9d40*/  SYNCS.PHASECHK.TRANS64.TRYWAIT P0, [R5+URZ+0xc0], R0 ;  /* 0x0000c000050075a7 */ /* 0x0022a4000800017f */
[----:B--2---:R-:W-:Y:S05]  /*9d50*/  @!P0 NANOSLEEP.SYNCS 0x989680 ;  /* 0x009896800000895d */ /* 0x004fea0003900000 */
[----:B------:R-:W2:Y:S02]  /*9d60*/  @!P0 SYNCS.PHASECHK.TRANS64 P0, [R5+URZ+0xc0], R0 ;  /* 0x0000c000050085a7 */ /* 0x000ea4000800007f */
[----:B--2---:R-:W-:Y:S05]  /*9d70*/  @!P0 BRA `(.L_x_146) ;  /* 0xfffffffc00f08947 */ /* 0x004fea000383ffff */
[----:B------:R-:W-:Y:S05]  /*9d80*/  BRA `(.L_x_187) ;  /* 0xffffffe400f07947 */ /* 0x000fea000383ffff */
.L_x_148:
[----:B--2---:R2:W3:Y:S02]  /*9d90*/  SYNCS.PHASECHK.TRANS64.TRYWAIT P0, [R5+URZ+0xc8], R0 ;  /* 0x0000c800050075a7 */ /* 0x0044e4000800017f */
[----:B---3--:R-:W-:Y:S05]  /*9da0*/  @!P0 NANOSLEEP.SYNCS 0x989680 ;  /* 0x009896800000895d */ /* 0x008fea0003900000 */
[----:B------:R-:W3:Y:S02]  /*9db0*/  @!P0 SYNCS.PHASECHK.TRANS64 P0, [R5+URZ+0xc8], R0 ;  /* 0x0000c800050085a7 */ /* 0x000ee4000800007f */
[----:B---3--:R-:W-:Y:S05]  /*9dc0*/  @!P0 BRA `(.L_x_148) ;  /* 0xfffffffc00f08947 */ /* 0x008fea000383ffff */
[----:B------:R-:W-:Y:S05]  /*9dd0*/  BRA `(.L_x_188) ;  /* 0xffffffe400ec7947 */ /* 0x000fea000383ffff */
.L_x_150:
[----:B---3--:R3:W4:Y:S02]  /*9de0*/  SYNCS.PHASECHK.TRANS64.TRYWAIT P0, [R5+URZ+0xd0], R0 ;  /* 0x0000d000050075a7 */ /* 0x008724000800017f */
[----:B----4-:R-:W-:Y:S05]  /*9df0*/  @!P0 NANOSLEEP.SYNCS 0x989680 ;  /* 0x009896800000895d */ /* 0x010fea0003900000 */
[----:B------:R-:W4:Y:S02]  /*9e00*/  @!P0 SYNCS.PHASECHK.TRANS64 P0, [R5+URZ+0xd0], R0 ;  /* 0x0000d000050085a7 */ /* 0x000f24000800007f */
[----:B----4-:R-:W-:Y:S05]  /*9e10*/  @!P0 BRA `(.L_x_150) ;  /* 0xfffffffc00f08947 */ /* 0x010fea000383ffff */
[----:B------:R-:W-:Y:S05]  /*9e20*/  BRA `(.L_x_189) ;  /* 0xffffffe400e87947 */ /* 0x000fea000383ffff */
.L_x_154:
[----:B------:R-:W-:Y:S01]  /*9e30*/  BSSY B1, `(.L_x_190) ;  /* 0x0000006000017945 */ /* 0x000fe20003800000 */
[----:B------:R-:W-:-:S07]  /*9e40*/  IMAD.MOV.U32 R15, RZ, RZ, -0x1 ;  /* 0xffffffffff0f7424 */ /* 0x000fce00078e00ff */
[----:B------:R-:W-:Y:S05]  /*9e50*/  WARPSYNC.COLLECTIVE R15, `(.L_x_191) ;  /* 0x000000000f0c7348 */ /* 0x000fea0003c00000 */
[----:B------:R-:W-:Y:S02]  /*9e60*/  ELECT P6, UR62, PT ;  /* 0x00000000003e782f */ /* 0x000fe400038c0000 */
[----:B------:R-:W-:Y:S01]  /*9e70*/  MOV R14, UR62 ;  /* 0x0000003e000e7c02 */ /* 0x000fe20008000f00 */
[----:B------:R-:W-:Y:S10]  /*9e80*/  ENDCOLLECTIVE ;  /* 0x000000000000791b */ /* 0x000ff40003800000 */
.L_x_191:
[----:B------:R-:W-:Y:S05]  /*9e90*/  BSYNC B1 ;  /* 0x0000000000017941 */ /* 0x000fea0003800000 */
.L_x_190:
[----:B------:R-:W-:Y:S05]  /*9ea0*/  BRA `(.L_x_192) ;  /* 0xffffffe800647947 */ /* 0x000fea000383ffff */
.L_x_157:
[----:B-1----:R1:W2:Y:S02]  /*9eb0*/  SYNCS.PHASECHK.TRANS64.TRYWAIT P0, [R14+URZ+0x50], R7 ;  /* 0x000050070e0075a7 */ /* 0x0022a4000800017f */
[----:B--2---:R-:W-:Y:S05]  /*9ec0*/  @!P0 NANOSLEEP.SYNCS 0x989680 ;  /* 0x009896800000895d */ /* 0x004fea0003900000 */
[----:B------:R-:W2:Y:S02]  /*9ed0*/  @!P0 SYNCS.PHASECHK.TRANS64 P0, [R14+URZ+0x50], R7 ;  /* 0x000050070e0085a7 */ /* 0x000ea4000800007f */
[----:B--2---:R-:W-:Y:S05]  /*9ee0*/  @!P0 BRA `(.L_x_157) ;  /* 0xfffffffc00f08947 */ /* 0x004fea000383ffff */
[----:B------:R-:W-:Y:S05]  /*9ef0*/  BRA `(.L_x_193) ;  /* 0xffffffe8009c7947 */ /* 0x000fea000383ffff */
.L_x_165:
[----:B------:R-:W-:Y:S01]  /*9f00*/  BSSY B0, `(.L_x_194) ;  /* 0x0000006000007945 */ /* 0x000fe20003800000 */
[----:B------:R-:W-:-:S07]  /*9f10*/  IMAD.MOV.U32 R15, RZ, RZ, -0x1 ;  /* 0xffffffffff0f7424 */ /* 0x000fce00078e00ff */
[----:B------:R-:W-:Y:S05]  /*9f20*/  WARPSYNC.COLLECTIVE R15, `(.L_x_195) ;  /* 0x000000000f0c7348 */ /* 0x000fea0003c00000 */
[----:B------:R-:W-:Y:S02]  /*9f30*/  ELECT P6, UR62, PT ;  /* 0x00000000003e782f */ /* 0x000fe400038c0000 */
[----:B------:R-:W-:Y:S01]  /*9f40*/  MOV R14, UR62 ;  /* 0x0000003e000e7c02 */ /* 0x000fe20008000f00 */
[----:B------:R-:W-:Y:S10]  /*9f50*/  ENDCOLLECTIVE ;  /* 0x000000000000791b */ /* 0x000ff40003800000 */
.L_x_195:
[----:B------:R-:W-:Y:S05]  /*9f60*/  BSYNC B0 ;  /* 0x0000000000007941 */ /* 0x000fea0003800000 */
.L_x_194:
[----:B------:R-:W-:Y:S05]  /*9f70*/  BRA `(.L_x_196) ;  /* 0xfffffff000ec7947 */ /* 0x000fea000383ffff */
.L_x_169:
[----:B-1----:R1:W2:Y:S02]  /*9f80*/  SYNCS.PHASECHK.TRANS64.TRYWAIT P0, [R7+URZ], R2 ;  /* 0x00000002070075a7 */ /* 0x0022a4000800017f */
[----:B--2---:R-:W-:Y:S05]  /*9f90*/  @!P0 NANOSLEEP.SYNCS 0x989680 ;  /* 0x009896800000895d */ /* 0x004fea0003900000 */
[----:B------:R-:W2:Y:S02]  /*9fa0*/  @!P0 SYNCS.PHASECHK.TRANS64 P0, [R7+URZ], R2 ;  /* 0x00000002070085a7 */ /* 0x000ea4000800007f */
[----:B--2---:R-:W-:Y:S05]  /*9fb0*/  @!P0 BRA `(.L_x_169) ;  /* 0xfffffffc00f08947 */ /* 0x004fea000383ffff */
[----:B------:R-:W-:Y:S05]  /*9fc0*/  BRA `(.L_x_197) ;  /* 0xfffffff4002c7947 */ /* 0x000fea000383ffff */
.L_x_170:
[----:B-1----:R1:W2:Y:S02]  /*9fd0*/  SYNCS.PHASECHK.TRANS64.TRYWAIT P0, [R9+URZ], R4 ;  /* 0x00000004090075a7 */ /* 0x0022a4000800017f */
[----:B--2---:R-:W-:Y:S05]  /*9fe0*/  @!P0 NANOSLEEP.SYNCS 0x989680 ;  /* 0x009896800000895d */ /* 0x004fea0003900000 */
[----:B------:R-:W2:Y:S02]  /*9ff0*/  @!P0 SYNCS.PHASECHK.TRANS64 P0, [R9+URZ], R4 ;  /* 0x00000004090085a7 */ /* 0x000ea4000800007f */
[----:B--2---:R-:W-:Y:S05]  /*a000*/  @!P0 BRA `(.L_x_170) ;  /* 0xfffffffc00f08947 */ /* 0x004fea000383ffff */
[----:B------:R-:W-:Y:S05]  /*a010*/  BRA `(.L_x_198) ;  /* 0xfffffff4003c7947 */ /* 0x000fea000383ffff */
.L_x_171:
[----:B-1----:R1:W2:Y:S02]  /*a020*/  SYNCS.PHASECHK.TRANS64.TRYWAIT P0, [R6+URZ], R5 ;  /* 0x00000005060075a7 */ /* 0x0022a4000800017f */
[----:B--2---:R-:W-:Y:S05]  /*a030*/  @!P0 NANOSLEEP.SYNCS 0x989680 ;  /* 0x009896800000895d */ /* 0x004fea0003900000 */
[----:B------:R-:W2:Y:S02]  /*a040*/  @!P0 SYNCS.PHASECHK.TRANS64 P0, [R6+URZ], R5 ;  /* 0x00000005060085a7 */ /* 0x000ea4000800007f */
[----:B--2---:R-:W-:Y:S05]  /*a050*/  @!P0 BRA `(.L_x_171) ;  /* 0xfffffffc00f08947 */ /* 0x004fea000383ffff */
[----:B------:R-:W-:Y:S05]  /*a060*/  BRA `(.L_x_199) ;  /* 0xfffffff4004c7947 */ /* 0x000fea000383ffff */
.L_x_172:
[----:B-1----:R1:W2:Y:S02]  /*a070*/  SYNCS.PHASECHK.TRANS64.TRYWAIT P0, [R9+URZ], R4 ;  /* 0x00000004090075a7 */ /* 0x0022a4000800017f */
[----:B--2---:R-:W-:Y:S05]  /*a080*/  @!P0 NANOSLEEP.SYNCS 0x989680 ;  /* 0x009896800000895d */ /* 0x004fea0003900000 */
[----:B------:R-:W2:Y:S02]  /*a090*/  @!P0 SYNCS.PHASECHK.TRANS64 P0, [R9+URZ], R4 ;  /* 0x00000004090085a7 */ /* 0x000ea4000800007f */
[----:B--2---:R-:W-:Y:S05]  /*a0a0*/  @!P0 BRA `(.L_x_172) ;  /* 0xfffffffc00f08947 */ /* 0x004fea000383ffff */
[----:B------:R-:W-:Y:S05]  /*a0b0*/  BRA `(.L_x_200) ;  /* 0xfffffff4005c7947 */ /* 0x000fea000383ffff */
.L_x_173:
[----:B-1----:R1:W2:Y:S02]  /*a0c0*/  SYNCS.PHASECHK.TRANS64.TRYWAIT P0, [R6+URZ], R5 ;  /* 0x00000005060075a7 */ /* 0x0022a4000800017f */
[----:B--2---:R-:W-:Y:S05]  /*a0d0*/  @!P0 NANOSLEEP.SYNCS 0x989680 ;  /* 0x009896800000895d */ /* 0x004fea0003900000 */
[----:B------:R-:W2:Y:S02]  /*a0e0*/  @!P0 SYNCS.PHASECHK.TRANS64 P0, [R6+URZ], R5 ;  /* 0x00000005060085a7 */ /* 0x000ea4000800007f */
[----:B--2---:R-:W-:Y:S05]  /*a0f0*/  @!P0 BRA `(.L_x_173) ;  /* 0xfffffffc00f08947 */ /* 0x004fea000383ffff */
[----:B------:R-:W-:Y:S05]  /*a100*/  BRA `(.L_x_201) ;  /* 0xfffffff4006c7947 */ /* 0x000fea000383ffff */
.L_x_174:
[----:B-1----:R1:W2:Y:S02]  /*a110*/  SYNCS.PHASECHK.TRANS64.TRYWAIT P0, [R9+URZ], R4 ;  /* 0x00000004090075a7 */ /* 0x0022a4000800017f */
[----:B--2---:R-:W-:Y:S05]  /*a120*/  @!P0 NANOSLEEP.SYNCS 0x989680 ;  /* 0x009896800000895d */ /* 0x004fea0003900000 */
[----:B------:R-:W2:Y:S02]  /*a130*/  @!P0 SYNCS.PHASECHK.TRANS64 P0, [R9+URZ], R4 ;  /* 0x00000004090085a7 */ /* 0x000ea4000800007f */
[----:B--2---:R-:W-:Y:S05]  /*a140*/  @!P0 BRA `(.L_x_174) ;  /* 0xfffffffc00f08947 */ /* 0x004fea000383ffff */
[----:B------:R-:W-:Y:S05]  /*a150*/  BRA `(.L_x_202) ;  /* 0xfffffff4007c7947 */ /* 0x000fea000383ffff */
.L_x_175:
[----:B-1----:R1:W2:Y:S02]  /*a160*/  SYNCS.PHASECHK.TRANS64.TRYWAIT P0, [R6+URZ], R5 ;  /* 0x00000005060075a7 */ /* 0x0022a4000800017f */
[----:B--2---:R-:W-:Y:S05]  /*a170*/  @!P0 NANOSLEEP.SYNCS 0x989680 ;  /* 0x009896800000895d */ /* 0x004fea0003900000 */
[----:B------:R-:W2:Y:S02]  /*a180*/  @!P0 SYNCS.PHASECHK.TRANS64 P0, [R6+URZ], R5 ;  /* 0x00000005060085a7 */ /* 0x000ea4000800007f */
[----:B--2---:R-:W-:Y:S05]  /*a190*/  @!P0 BRA `(.L_x_175) ;  /* 0xfffffffc00f08947 */ /* 0x004fea000383ffff */
[----:B------:R-:W-:Y:S05]  /*a1a0*/  BRA `(.L_x_203) ;  /* 0xfffffff4008c7947 */ /* 0x000fea000383ffff */
.L_x_176:
[----:B-1----:R1:W2:Y:S02]  /*a1b0*/  SYNCS.PHASECHK.TRANS64.TRYWAIT P0, [R9+URZ], R4 ;  /* 0x00000004090075a7 */ /* 0x0022a4000800017f */
[----:B--2---:R-:W-:Y:S05]  /*a1c0*/  @!P0 NANOSLEEP.SYNCS 0x989680 ;  /* 0x009896800000895d */ /* 0x004fea0003900000 */
[----:B------:R-:W2:Y:S02]  /*a1d0*/  @!P0 SYNCS.PHASECHK.TRANS64 P0, [R9+URZ], R4 ;  /* 0x00000004090085a7 */ /* 0x000ea4000800007f */
[----:B--2---:R-:W-:Y:S05]  /*a1e0*/  @!P0 BRA `(.L_x_176) ;  /* 0xfffffffc00f08947 */ /* 0x004fea000383ffff */
[----:B------:R-:W-:Y:S05]  /*a1f0*/  BRA `(.L_x_204) ;  /* 0xfffffff4009c7947 */ /* 0x000fea000383ffff */
.L_x_177:
[----:B--2---:R2:W3:Y:S02]  /*a200*/  SYNCS.PHASECHK.TRANS64.TRYWAIT P0, [R6+URZ], R5 ;  /* 0x00000005060075a7 */ /* 0x0044e4000800017f */
[----:B---3--:R-:W-:Y:S05]  /*a210*/  @!P0 NANOSLEEP.SYNCS 0x989680 ;  /* 0x009896800000895d */ /* 0x008fea0003900000 */
[----:B------:R-:W3:Y:S02]  /*a220*/  @!P0 SYNCS.PHASECHK.TRANS64 P0, [R6+URZ], R5 ;  /* 0x00000005060085a7 */ /* 0x000ee4000800007f */
[----:B---3--:R-:W-:Y:S05]  /*a230*/  @!P0 BRA `(.L_x_177) ;  /* 0xfffffffc00f08947 */ /* 0x008fea000383ffff */
[----:B------:R-:W-:Y:S05]  /*a240*/  BRA `(.L_x_205) ;  /* 0xfffffff400a47947 */ /* 0x000fea000383ffff */
.L_x_206:
[----:B------:R-:W-:-:S00]  /*a250*/  BRA `(.L_x_206) ;  /* 0xfffffffc00fc7947 */ /* 0x000fc0000383ffff */
[----:B------:R-:W-:-:S00]  /*a260*/  NOP ;  /* 0x0000000000007918 */ /* 0x000fc00000000000 */
        /* <DEDUP_REMOVED lines=9> */
.L_x_207:


//--------------------- .nv.global.init           --------------------------
	.section	.nv.global.init,"aw",@progbits
.nv.global.init:
	.type		$str$24,@object
	.size		$str$24,($str$25 - $str$24)
$str$24:
        /*0000*/ 	.byte	0x28, 0x61, 0x64, 0x64, 0x72, 0x65, 0x73, 0x73, 0x20, 0x26, 0x20, 0x6d, 0x61, 0x73, 0x6b, 0x29
        /*0010*/ 	.byte	0x20, 0x3d, 0x3d, 0x20, 0x30, 0x00
	.type		$str$25,@object
	.size		$str$25,(__unnamed_1 - $str$25)
$str$25:
        /*0016*/ 	.byte	0x2f, 0x74, 0x6d, 0x70, 0x2f, 0x63, 0x75, 0x74, 0x6c, 0x61, 0x73, 0x73, 0x5f, 0x73, 0x77, 0x65
        /*0026*/ 	.byte	0x65, 0x70, 0x5f, 0x73, 0x72, 0x63, 0x2f, 0x69, 0x6e, 0x63, 0x6c, 0x75, 0x64, 0x65, 0x2f, 0x63
        /*0036*/ 	.byte	0x75, 0x74, 0x65, 0x2f, 0x70, 0x6f, 0x69, 0x6e, 0x74, 0x65, 0x72, 0x5f, 0x66, 0x6c, 0x61, 0x67
        /*0046*/ 	.byte	0x67, 0x65, 0x64, 0x2e, 0x68, 0x70, 0x70, 0x00
	.type		__unnamed_1,@object
	.size		__unnamed_1,(__unnamed_2 - __unnamed_1)
__unnamed_1:
        /*004e*/ 	.byte	0x61, 0x75, 0x74, 0x6f, 0x20, 0x63, 0x75, 0x74, 0x65, 0x3a, 0x3a, 0x61, 0x73, 0x5f, 0x70, 0x6f
        /* <DEDUP_REMOVED lines=27> */
        /*020e*/ 	.byte	0x3a, 0x43, 0x3c, 0x34, 0x30, 0x39, 0x36, 0x3e, 0x3e, 0x3e, 0x3e, 0x3e, 0x5d, 0x00
	.type		__unnamed_2,@object
	.size		__unnamed_2,(.L_1 - __unnamed_2)
__unnamed_2:
        /* <DEDUP_REMOVED lines=29> */
.L_1:


//--------------------- .nv.shared._ZN7cutlass13device_kernelINS_4gemm6kernel13GemmUniversalIN4cute5tupleIJiiiiEEENS1_10collective13CollectiveMmaINS1_37MainloopSm90TmaGmmaWarpSpecializedFP8ILi10ENS5_IJNS4_1CILi2EEENSA_ILi1EEESC_EEENS1_35KernelTmaWarpSpecializedCooperativeEEENS5_IJNSA_ILi256EEENSA_ILi64EEESH_EEENS_12float_e4m3_tENS5_IJlSC_lEEESJ_SK_NS4_8TiledMMAINS4_8MMA_AtomIJNS4_4SM904GMMA30MMA_64x64x32_F32E4M3E4M3_SS_TNILNSO_7ScaleInE1ELSQ_1EEEEEENS4_6LayoutISD_NS5_IJSC_NSA_ILi0EEESU_EEEEENS5_IJNS4_10UnderscoreESX_SX_EEEEENS4_13SM90_TMA_LOADENS4_14ComposedLayoutINS4_7SwizzleILi2ELi4ELi3EEENS4_18smem_ptr_flag_bitsILi8EEENST_INS5_IJNSA_ILi8EEESH_EEENS5_IJSH_SC_EEEEEEEvNS4_8identityENS4_23SM90_TMA_LOAD_MULTICASTES1A_vS1B_EENS_8epilogue10collective18CollectiveEpilogueINS1E_22Sm90TmaWarpSpecializedILi4ELi2ELi16ELb0ELb0EEEJSI_NS5_IJNSA_ILi128EEENSA_ILi32EEEEEESJ_SK_SJ_SK_NS1E_6fusion15FusionCallbacksIS1I_NS1M_17LinCombPerRowBiasISJ_fSJ_SJ_fLi16ELNS_15FloatRoundStyleE2EEESI_S1L_JEEES10_NS11_INS12_ILi1ELi4ELi3EEES15_NST_INS5_IJS16_S1K_EEENS5_IJS1K_SC_EEEEEEENS4_39AutoVectorizingCopyWithAssumedAlignmentILi128EEENS4_14SM90_TMA_STOREES1W_S1Y_NS4_9Copy_AtomIJNS4_17SM90_U32x4_STSM_NENS_6half_tEEEEvEEEvvEEEEvNT_6ParamsE --------------------------
	.section	.nv.shared._ZN7cutlass13device_kernelINS_4gemm6kernel13GemmUniversalIN4cute5tupleIJiiiiEEENS1_10collective13CollectiveMmaINS1_37MainloopSm90TmaGmmaWarpSpecializedFP8ILi10ENS5_IJNS4_1CILi2EEENSA_ILi1EEESC_EEENS1_35KernelTmaWarpSpecializedCooperativeEEENS5_IJNSA_ILi256EEENSA_ILi64EEESH_EEENS_12float_e4m3_tENS5_IJlSC_lEEESJ_SK_NS4_8TiledMMAINS4_8MMA_AtomIJNS4_4SM904GMMA30MMA_64x64x32_F32E4M3E4M3_SS_TNILNSO_7ScaleInE1ELSQ_1EEEEEENS4_6LayoutISD_NS5_IJSC_NSA_ILi0EEESU_EEEEENS5_IJNS4_10UnderscoreESX_SX_EEEEENS4_13SM90_TMA_LOADENS4_14ComposedLayoutINS4_7SwizzleILi2ELi4ELi3EEENS4_18smem_ptr_flag_bitsILi8EEENST_INS5_IJNSA_ILi8EEESH_EEENS5_IJSH_SC_EEEEEEEvNS4_8identityENS4_23SM90_TMA_LOAD_MULTICASTES1A_vS1B_EENS_8epilogue10collective18CollectiveEpilogueINS1E_22Sm90TmaWarpSpecializedILi4ELi2ELi16ELb0ELb0EEEJSI_NS5_IJNSA_ILi128EEENSA_ILi32EEEEEESJ_SK_SJ_SK_NS1E_6fusion15FusionCallbacksIS1I_NS1M_17LinCombPerRowBiasISJ_fSJ_SJ_fLi16ELNS_15FloatRoundStyleE2EEESI_S1L_JEEES10_NS11_INS12_ILi1ELi4ELi3EEES15_NST_INS5_IJS16_S1K_EEENS5_IJS1K_SC_EEEEEEENS4_39AutoVectorizingCopyWithAssumedAlignmentILi128EEENS4_14SM90_TMA_STOREES1W_S1Y_NS4_9Copy_AtomIJNS4_17SM90_U32x4_STSM_NENS_6half_tEEEEvEEEvvEEEEvNT_6ParamsE,"aw",@nobits
	.sectionflags	@""
	.align	16
	.zero		1024


//--------------------- .nv.shared.reserved.0     --------------------------
	.section	.nv.shared.reserved.0,"aw",@nobits
	.weak		__nv_reservedSMEM_offset_0_alias
	.size		__nv_reservedSMEM_offset_0_alias, 0, 0
	.other		__nv_reservedSMEM_offset_0_alias,@"STO_CUDA_RESERVED_SHARED STV_DEFAULT"
__nv_reservedSMEM_offset_0_alias:
	.zero		0


//--------------------- .nv.global                --------------------------
	.section	.nv.global,"aw",@nobits
.nv.global:
	.type		_ZN39_INTERNAL_45197dba_4_k_cu_7d96b521_27294cute1_E,@object
	.size		_ZN39_INTERNAL_45197dba_4_k_cu_7d96b521_27294cute1_E,(_ZN39_INTERNAL_45197dba_4_k_cu_7d96b521_27294cuda3std3__45__cpo6cbeginE - _ZN39_INTERNAL_45197dba_4_k_cu_7d96b521_27294cute1_E)
_ZN39_INTERNAL_45197dba_4_k_cu_7d96b521_27294cute1_E:
	.zero		1
	.type		_ZN39_INTERNAL_45197dba_4_k_cu_7d96b521_27294cuda3std3__45__cpo6cbeginE,@object
	.size		_ZN39_INTERNAL_45197dba_4_k_cu_7d96b521_27294cuda3std3__45__cpo6cbeginE,(_ZN39_INTERNAL_45197dba_4_k_cu_7d96b521_27294cuda3std3__48in_placeE - _ZN39_INTERNAL_45197dba_4_k_cu_7d96b521_27294cuda3std3__45__cpo6cbeginE)
_ZN39_INTERNAL_45197dba_4_k_cu_7d96b521_27294cuda3std3__45__cpo6cbeginE:
	.zero		1
	.type		_ZN39_INTERNAL_45197dba_4_k_cu_7d96b521_27294cuda3std3__48in_placeE,@object
	.size		_ZN39_INTERNAL_45197dba_4_k_cu_7d96b521_27294cuda3std3__48in_placeE,(_ZN39_INTERNAL_45197dba_4_k_cu_7d96b521_27294cuda3std6ranges3__45__cpo9iter_moveE - _ZN39_INTERNAL_45197dba_4_k_cu_7d96b521_27294cuda3std3__48in_placeE)
_ZN39_INTERNAL_45197dba_4_k_cu_7d96b521_27294cuda3std3__48in_placeE:
	.zero		1
	.type		_ZN39_INTERNAL_45197dba_4_k_cu_7d96b521_27294cuda3std6ranges3__45__cpo9iter_moveE,@object
	.size		_ZN39_INTERNAL_45197dba_4_k_cu_7d96b521_27294cuda3std6ranges3__45__cpo9iter_moveE,(_ZN39_INTERNAL_45197dba_4_k_cu_7d96b521_27294cuda3std3__45__cpo5beginE - _ZN39_INTERNAL_45197dba_4_k_cu_7d96b521_27294cuda3std6ranges3__45__cpo9iter_moveE)
_ZN39_INTERNAL_45197dba_4_k_cu_7d96b521_27294cuda3std6ranges3__45__cpo9iter_moveE:
	.zero		1
	.type		_ZN39_INTERNAL_45197dba_4_k_cu_7d96b521_27294cuda3std3__45__cpo5beginE,@object
	.size		_ZN39_INTERNAL_45197dba_4_k_cu_7d96b521_27294cuda3std3__45__cpo5beginE,(_ZN39_INTERNAL_45197dba_4_k_cu_7d96b521_27294cuda3std3__441_GLOBAL__N__45197dba_4_k_cu_7d96b521_27296ignoreE - _ZN39_INTERNAL_45197dba_4_k_cu_7d96b521_27294cuda3std3__45__cpo5beginE)
_ZN39_INTERNAL_45197dba_4_k_cu_7d96b521_27294cuda3std3__45__cpo5beginE:
	.zero		1
	.type		_ZN39_INTERNAL_45197dba_4_k_cu_7d96b521_27294cuda3std3__441_GLOBAL__N__45197dba_4_k_cu_7d96b521_27296ignoreE,@object
	.size		_ZN39_INTERNAL_45197dba_4_k_cu_7d96b521_27294cuda3std3__441_GLOBAL__N__45197dba_4_k_cu_7d96b521_27296ignoreE,(_ZN39_INTERNAL_45197dba_4_k_cu_7d96b521_27294cute7productE - _ZN39_INTERNAL_45197dba_4_k_cu_7d96b521_27294cuda3std3__441_GLOBAL__N__45197dba_4_k_cu_7d96b521_27296ignoreE)
_ZN39_INTERNAL_45197dba_4_k_cu_7d96b521_27294cuda3std3__441_GLOBAL__N__45197dba_4_k_cu_7d96b521_27296ignoreE:
	.zero		1
	.type		_ZN39_INTERNAL_45197dba_4_k_cu_7d96b521_27294cute7productE,@object
	.size		_ZN39_INTERNAL_45197dba_4_k_cu_7d96b521_27294cute7productE,(_ZN39_INTERNAL_45197dba_4_k_cu_7d96b521_27294cuda3std3__45__cpo3endE - _ZN39_INTERNAL_45197dba_4_k_cu_7d96b521_27294cute7productE)
_ZN39_INTERNAL_45197dba_4_k_cu_7d96b521_27294cute7productE:
	.zero		1
	.type		_ZN39_INTERNAL_45197dba_4_k_cu_7d96b521_27294cuda3std3__45__cpo3endE,@object
	.size		_ZN39_INTERNAL_45197dba_4_k_cu_7d96b521_27294cuda3std3__45__cpo3endE,(_ZN39_INTERNAL_45197dba_4_k_cu_7d96b521_27294cuda3std3__419piecewise_constructE - _ZN39_INTERNAL_45197dba_4_k_cu_7d96b521_27294cuda3std3__45__cpo3endE)
_ZN39_INTERNAL_45197dba_4_k_cu_7d96b521_27294cuda3std3__45__cpo3endE:
	.zero		1
	.type		_ZN39_INTERNAL_45197dba_4_k_cu_7d96b521_27294cuda3std3__419piecewise_constructE,@object
	.size		_ZN39_INTERNAL_45197dba_4_k_cu_7d96b521_27294cuda3std3__419piecewise_constructE,(_ZN39_INTERNAL_45197dba_4_k_cu_7d96b521_27294cuda3std3__45__cpo4cendE - _ZN39_INTERNAL_45197dba_4_k_cu_7d96b521_27294cuda3std3__419piecewise_constructE)
_ZN39_INTERNAL_45197dba_4_k_cu_7d96b521_27294cuda3std3__419piecewise_constructE:
	.zero		1
	.type		_ZN39_INTERNAL_45197dba_4_k_cu_7d96b521_27294cuda3std3__45__cpo4cendE,@object
	.size		_ZN39_INTERNAL_45197dba_4_k_cu_7d96b521_27294cuda3std3__45__cpo4cendE,(_ZN39_INTERNAL_45197dba_4_k_cu_7d96b521_27294cuda3std6ranges3__45__cpo4swapE - _ZN39_INTERNAL_45197dba_4_k_cu_7d96b521_27294cuda3std3__45__cpo4cendE)
_ZN39_INTERNAL_45197dba_4_k_cu_7d96b521_27294cuda3std3__45__cpo4cendE:
	.zero		1
	.type		_ZN39_INTERNAL_45197dba_4_k_cu_7d96b521_27294cuda3std6ranges3__45__cpo4swapE,@object
	.size		_ZN39_INTERNAL_45197dba_4_k_cu_7d96b521_27294cuda3std6ranges3__45__cpo4swapE,(.L_9 - _ZN39_INTERNAL_45197dba_4_k_cu_7d96b521_27294cuda3std6ranges3__45__cpo4swapE)
_ZN39_INTERNAL_45197dba_4_k_cu_7d96b521_27294cuda3std6ranges3__45__cpo4swapE:
	.zero		1
.L_9:


//--------------------- .nv.constant0._ZN7cutlass13device_kernelINS_4gemm6kernel13GemmUniversalIN4cute5tupleIJiiiiEEENS1_10collective13CollectiveMmaINS1_37MainloopSm90TmaGmmaWarpSpecializedFP8ILi10ENS5_IJNS4_1CILi2EEENSA_ILi1EEESC_EEENS1_35KernelTmaWarpSpecializedCooperativeEEENS5_IJNSA_ILi256EEENSA_ILi64EEESH_EEENS_12float_e4m3_tENS5_IJlSC_lEEESJ_SK_NS4_8TiledMMAINS4_8MMA_AtomIJNS4_4SM904GMMA30MMA_64x64x32_F32E4M3E4M3_SS_TNILNSO_7ScaleInE1ELSQ_1EEEEEENS4_6LayoutISD_NS5_IJSC_NSA_ILi0EEESU_EEEEENS5_IJNS4_10UnderscoreESX_SX_EEEEENS4_13SM90_TMA_LOADENS4_14ComposedLayoutINS4_7SwizzleILi2ELi4ELi3EEENS4_18smem_ptr_flag_bitsILi8EEENST_INS5_IJNSA_ILi8EEESH_EEENS5_IJSH_SC_EEEEEEEvNS4_8identityENS4_23SM90_TMA_LOAD_MULTICASTES1A_vS1B_EENS_8epilogue10collective18CollectiveEpilogueINS1E_22Sm90TmaWarpSpecializedILi4ELi2ELi16ELb0ELb0EEEJSI_NS5_IJNSA_ILi128EEENSA_ILi32EEEEEESJ_SK_SJ_SK_NS1E_6fusion15FusionCallbacksIS1I_NS1M_17LinCombPerRowBiasISJ_fSJ_SJ_fLi16ELNS_15FloatRoundStyleE2EEESI_S1L_JEEES10_NS11_INS12_ILi1ELi4ELi3EEES15_NST_INS5_IJS16_S1K_EEENS5_IJS1K_SC_EEEEEEENS4_39AutoVectorizingCopyWithAssumedAlignmentILi128EEENS4_14SM90_TMA_STOREES1W_S1Y_NS4_9Copy_AtomIJNS4_17SM90_U32x4_STSM_NENS_6half_tEEEEvEEEvvEEEEvNT_6ParamsE --------------------------
	.section	.nv.constant0._ZN7cutlass13device_kernelINS_4gemm6kernel13GemmUniversalIN4cute5tupleIJiiiiEEENS1_10collective13CollectiveMmaINS1_37MainloopSm90TmaGmmaWarpSpecializedFP8ILi10ENS5_IJNS4_1CILi2EEENSA_ILi1EEESC_EEENS1_35KernelTmaWarpSpecializedCooperativeEEENS5_IJNSA_ILi256EEENSA_ILi64EEESH_EEENS_12float_e4m3_tENS5_IJlSC_lEEESJ_SK_NS4_8TiledMMAINS4_8MMA_AtomIJNS4_4SM904GMMA30MMA_64x64x32_F32E4M3E4M3_SS_TNILNSO_7ScaleInE1ELSQ_1EEEEEENS4_6LayoutISD_NS5_IJSC_NSA_ILi0EEESU_EEEEENS5_IJNS4_10UnderscoreESX_SX_EEEEENS4_13SM90_TMA_LOADENS4_14ComposedLayoutINS4_7SwizzleILi2ELi4ELi3EEENS4_18smem_ptr_flag_bitsILi8EEENST_INS5_IJNSA_ILi8EEESH_EEENS5_IJSH_SC_EEEEEEEvNS4_8identityENS4_23SM90_TMA_LOAD_MULTICASTES1A_vS1B_EENS_8epilogue10collective18CollectiveEpilogueINS1E_22Sm90TmaWarpSpecializedILi4ELi2ELi16ELb0ELb0EEEJSI_NS5_IJNSA_ILi128EEENSA_ILi32EEEEEESJ_SK_SJ_SK_NS1E_6fusion15FusionCallbacksIS1I_NS1M_17LinCombPerRowBiasISJ_fSJ_SJ_fLi16ELNS_15FloatRoundStyleE2EEESI_S1L_JEEES10_NS11_INS12_ILi1ELi4ELi3EEES15_NST_INS5_IJS16_S1K_EEENS5_IJS1K_SC_EEEEEEENS4_39AutoVectorizingCopyWithAssumedAlignmentILi128EEENS4_14SM90_TMA_STOREES1W_S1Y_NS4_9Copy_AtomIJNS4_17SM90_U32x4_STSM_NENS_6half_tEEEEvEEEvvEEEEvNT_6ParamsE,"a",@progbits
	.sectionflags	@""
	.align	4
.nv.constant0._ZN7cutlass13device_kernelINS_4gemm6kernel13GemmUniversalIN4cute5tupleIJiiiiEEENS1_10collective13CollectiveMmaINS1_37MainloopSm90TmaGmmaWarpSpecializedFP8ILi10ENS5_IJNS4_1CILi2EEENSA_ILi1EEESC_EEENS1_35KernelTmaWarpSpecializedCooperativeEEENS5_IJNSA_ILi256EEENSA_ILi64EEESH_EEENS_12float_e4m3_tENS5_IJlSC_lEEESJ_SK_NS4_8TiledMMAINS4_8MMA_AtomIJNS4_4SM904GMMA30MMA_64x64x32_F32E4M3E4M3_SS_TNILNSO_7ScaleInE1ELSQ_1EEEEEENS4_6LayoutISD_NS5_IJSC_NSA_ILi0EEESU_EEEEENS5_IJNS4_10UnderscoreESX_SX_EEEEENS4_13SM90_TMA_LOADENS4_14ComposedLayoutINS4_7SwizzleILi2ELi4ELi3EEENS4_18smem_ptr_flag_bitsILi8EEENST_INS5_IJNSA_ILi8EEESH_EEENS5_IJSH_SC_EEEEEEEvNS4_8identityENS4_23SM90_TMA_LOAD_MULTICASTES1A_vS1B_EENS_8epilogue10collective18CollectiveEpilogueINS1E_22Sm90TmaWarpSpecializedILi4ELi2ELi16ELb0ELb0EEEJSI_NS5_IJNSA_ILi128EEENSA_ILi32EEEEEESJ_SK_SJ_SK_NS1E_6fusion15FusionCallbacksIS1I_NS1M_17LinCombPerRowBiasISJ_fSJ_SJ_fLi16ELNS_15FloatRoundStyleE2EEESI_S1L_JEEES10_NS11_INS12_ILi1ELi4ELi3EEES15_NST_INS5_IJS16_S1K_EEENS5_IJS1K_SC_EEEEEEENS4_39AutoVectorizingCopyWithAssumedAlignmentILi128EEENS4_14SM90_TMA_STOREES1W_S1Y_NS4_9Copy_AtomIJNS4_17SM90_U32x4_STSM_NENS_6half_tEEEEvEEEvvEEEEvNT_6ParamsE:
	.zero		2432


//--------------------- SYMBOLS --------------------------

	.type		.nv.reservedSmem.offset0,@object
	.size		.nv.reservedSmem.offset0,0x4
	.type		__assertfail,@function
